//
// Generated by NVIDIA NVVM Compiler
//
// Compiler Build ID: CL-36424714
// Cuda compilation tools, release 13.0, V13.0.88
// Based on NVVM 20.0.0
//

.version 9.0
.target sm_100
.address_size 64

	// .globl	_Z10simulationdddddiiPdS_S_S_
.extern .func  (.param .b32 func_retval0) vprintf
(
	.param .b64 vprintf_param_0,
	.param .b64 vprintf_param_1
)
;
.func  (.param .b64 func_retval0) __internal_accurate_pow
(
	.param .b64 __internal_accurate_pow_param_0,
	.param .b64 __internal_accurate_pow_param_1
)
;
.global .align 4 .b8 precalc_xorwow_matrix[102400];
.global .align 4 .b8 precalc_xorwow_offset_matrix[102400];
.global .align 4 .b8 mrg32k3aM1[2304];
.global .align 4 .b8 mrg32k3aM2[2304];
.global .align 4 .b8 mrg32k3aM1SubSeq[2016];
.global .align 4 .b8 mrg32k3aM2SubSeq[2016];
.global .align 4 .b8 mrg32k3aM1Seq[2304];
.global .align 4 .b8 mrg32k3aM2Seq[2304];
.const .align 8 .b8 __cr_lgamma_table[72];
.global .align 1 .b8 $str[18] = {98, 101, 102, 111, 114, 101, 32, 115, 105, 109, 117, 108, 97, 116, 105, 111, 110};
.global .align 1 .b8 $str$1[11] = {107, 101, 114, 110, 101, 108, 32, 101, 110, 100};

.visible .entry _Z10simulationdddddiiPdS_S_S_(
	.param .f64 _Z10simulationdddddiiPdS_S_S__param_0,
	.param .f64 _Z10simulationdddddiiPdS_S_S__param_1,
	.param .f64 _Z10simulationdddddiiPdS_S_S__param_2,
	.param .f64 _Z10simulationdddddiiPdS_S_S__param_3,
	.param .f64 _Z10simulationdddddiiPdS_S_S__param_4,
	.param .u32 _Z10simulationdddddiiPdS_S_S__param_5,
	.param .u32 _Z10simulationdddddiiPdS_S_S__param_6,
	.param .u64 .ptr .align 1 _Z10simulationdddddiiPdS_S_S__param_7,
	.param .u64 .ptr .align 1 _Z10simulationdddddiiPdS_S_S__param_8,
	.param .u64 .ptr .align 1 _Z10simulationdddddiiPdS_S_S__param_9,
	.param .u64 .ptr .align 1 _Z10simulationdddddiiPdS_S_S__param_10
)
{
	.local .align 8 .b8 	__local_depot0[48];
	.reg .b64 	%SP;
	.reg .b64 	%SPL;
	.reg .pred 	%p<178>;
	.reg .b16 	%rs<6>;
	.reg .b32 	%r<1372>;
	.reg .b32 	%f<7>;
	.reg .b64 	%rd<50>;
	.reg .b64 	%fd<268>;

	mov.u64 	%SPL, __local_depot0;
	ld.param.f64 	%fd253, [_Z10simulationdddddiiPdS_S_S__param_0];
	ld.param.f64 	%fd84, [_Z10simulationdddddiiPdS_S_S__param_2];
	ld.param.u32 	%r584, [_Z10simulationdddddiiPdS_S_S__param_5];
	ld.param.u32 	%r585, [_Z10simulationdddddiiPdS_S_S__param_6];
	ld.param.u64 	%rd17, [_Z10simulationdddddiiPdS_S_S__param_7];
	ld.param.u64 	%rd18, [_Z10simulationdddddiiPdS_S_S__param_8];
	ld.param.u64 	%rd19, [_Z10simulationdddddiiPdS_S_S__param_9];
	ld.param.u64 	%rd20, [_Z10simulationdddddiiPdS_S_S__param_10];
	cvta.to.global.u64 	%rd1, %rd20;
	cvta.to.global.u64 	%rd2, %rd19;
	cvta.to.global.u64 	%rd3, %rd18;
	cvta.to.global.u64 	%rd4, %rd17;
	add.u64 	%rd5, %SPL, 0;
	// begin inline asm
	mov.u64 	%rd15, %clock64;
	// end inline asm
	cvt.u32.u64 	%r587, %rd15;
	xor.b32  	%r588, %r587, -1429050551;
	mul.lo.s32 	%r589, %r588, 1099087573;
	{ .reg .b32 tmp; mov.b64 {tmp, %r590}, %rd15; }
	xor.b32  	%r591, %r590, -136515619;
	mul.lo.s32 	%r592, %r591, -1703105765;
	add.s32 	%r593, %r589, %r592;
	add.s32 	%r1361, %r593, 6615241;
	add.s32 	%r1092, %r589, 123456789;
	st.local.v2.u32 	[%rd5], {%r1361, %r1092};
	xor.b32  	%r1093, %r589, 362436069;
	add.s32 	%r1094, %r592, 521288629;
	st.local.v2.u32 	[%rd5+8], {%r1093, %r1094};
	xor.b32  	%r1095, %r592, 88675123;
	add.s32 	%r1096, %r589, 5783321;
	st.local.v2.u32 	[%rd5+16], {%r1095, %r1096};
	mov.b32 	%r1079, 0;
	mov.b64 	%rd49, 13;
$L__BB0_1:
	and.b64  	%rd7, %rd49, 3;
	setp.eq.s64 	%p10, %rd7, 0;
	@%p10 bra 	$L__BB0_113;
	mul.wide.u32 	%rd22, %r1079, 3200;
	mov.u64 	%rd23, precalc_xorwow_matrix;
	add.s64 	%rd8, %rd23, %rd22;
	mov.b32 	%r1092, 0;
	mov.u32 	%r1093, %r1092;
	mov.u32 	%r1094, %r1092;
	mov.u32 	%r1095, %r1092;
	mov.u32 	%r1096, %r1092;
	mov.u32 	%r1085, %r1092;
$L__BB0_3:
	mul.wide.u32 	%rd24, %r1085, 4;
	add.s64 	%rd25, %rd5, %rd24;
	ld.local.u32 	%r19, [%rd25+4];
	shl.b32 	%r20, %r1085, 5;
	mov.b32 	%r1091, 0;
$L__BB0_4:
	.pragma "nounroll";
	shr.u32 	%r596, %r19, %r1091;
	and.b32  	%r597, %r596, 1;
	setp.eq.b32 	%p11, %r597, 1;
	not.pred 	%p12, %p11;
	add.s32 	%r598, %r20, %r1091;
	mul.lo.s32 	%r599, %r598, 5;
	mul.wide.u32 	%rd26, %r599, 4;
	add.s64 	%rd9, %rd8, %rd26;
	@%p12 bra 	$L__BB0_6;
	ld.global.u32 	%r600, [%rd9];
	xor.b32  	%r1092, %r1092, %r600;
	ld.global.u32 	%r601, [%rd9+4];
	xor.b32  	%r1093, %r1093, %r601;
	ld.global.u32 	%r602, [%rd9+8];
	xor.b32  	%r1094, %r1094, %r602;
	ld.global.u32 	%r603, [%rd9+12];
	xor.b32  	%r1095, %r1095, %r603;
	ld.global.u32 	%r604, [%rd9+16];
	xor.b32  	%r1096, %r1096, %r604;
$L__BB0_6:
	and.b32  	%r606, %r596, 2;
	setp.eq.s32 	%p13, %r606, 0;
	@%p13 bra 	$L__BB0_8;
	ld.global.u32 	%r607, [%rd9+20];
	xor.b32  	%r1092, %r1092, %r607;
	ld.global.u32 	%r608, [%rd9+24];
	xor.b32  	%r1093, %r1093, %r608;
	ld.global.u32 	%r609, [%rd9+28];
	xor.b32  	%r1094, %r1094, %r609;
	ld.global.u32 	%r610, [%rd9+32];
	xor.b32  	%r1095, %r1095, %r610;
	ld.global.u32 	%r611, [%rd9+36];
	xor.b32  	%r1096, %r1096, %r611;
$L__BB0_8:
	and.b32  	%r613, %r596, 4;
	setp.eq.s32 	%p14, %r613, 0;
	@%p14 bra 	$L__BB0_10;
	ld.global.u32 	%r614, [%rd9+40];
	xor.b32  	%r1092, %r1092, %r614;
	ld.global.u32 	%r615, [%rd9+44];
	xor.b32  	%r1093, %r1093, %r615;
	ld.global.u32 	%r616, [%rd9+48];
	xor.b32  	%r1094, %r1094, %r616;
	ld.global.u32 	%r617, [%rd9+52];
	xor.b32  	%r1095, %r1095, %r617;
	ld.global.u32 	%r618, [%rd9+56];
	xor.b32  	%r1096, %r1096, %r618;
$L__BB0_10:
	and.b32  	%r620, %r596, 8;
	setp.eq.s32 	%p15, %r620, 0;
	@%p15 bra 	$L__BB0_12;
	ld.global.u32 	%r621, [%rd9+60];
	xor.b32  	%r1092, %r1092, %r621;
	ld.global.u32 	%r622, [%rd9+64];
	xor.b32  	%r1093, %r1093, %r622;
	ld.global.u32 	%r623, [%rd9+68];
	xor.b32  	%r1094, %r1094, %r623;
	ld.global.u32 	%r624, [%rd9+72];
	xor.b32  	%r1095, %r1095, %r624;
	ld.global.u32 	%r625, [%rd9+76];
	xor.b32  	%r1096, %r1096, %r625;
$L__BB0_12:
	and.b32  	%r627, %r596, 16;
	setp.eq.s32 	%p16, %r627, 0;
	@%p16 bra 	$L__BB0_14;
	ld.global.u32 	%r628, [%rd9+80];
	xor.b32  	%r1092, %r1092, %r628;
	ld.global.u32 	%r629, [%rd9+84];
	xor.b32  	%r1093, %r1093, %r629;
	ld.global.u32 	%r630, [%rd9+88];
	xor.b32  	%r1094, %r1094, %r630;
	ld.global.u32 	%r631, [%rd9+92];
	xor.b32  	%r1095, %r1095, %r631;
	ld.global.u32 	%r632, [%rd9+96];
	xor.b32  	%r1096, %r1096, %r632;
$L__BB0_14:
	and.b32  	%r634, %r596, 32;
	setp.eq.s32 	%p17, %r634, 0;
	@%p17 bra 	$L__BB0_16;
	ld.global.u32 	%r635, [%rd9+100];
	xor.b32  	%r1092, %r1092, %r635;
	ld.global.u32 	%r636, [%rd9+104];
	xor.b32  	%r1093, %r1093, %r636;
	ld.global.u32 	%r637, [%rd9+108];
	xor.b32  	%r1094, %r1094, %r637;
	ld.global.u32 	%r638, [%rd9+112];
	xor.b32  	%r1095, %r1095, %r638;
	ld.global.u32 	%r639, [%rd9+116];
	xor.b32  	%r1096, %r1096, %r639;
$L__BB0_16:
	and.b32  	%r641, %r596, 64;
	setp.eq.s32 	%p18, %r641, 0;
	@%p18 bra 	$L__BB0_18;
	ld.global.u32 	%r642, [%rd9+120];
	xor.b32  	%r1092, %r1092, %r642;
	ld.global.u32 	%r643, [%rd9+124];
	xor.b32  	%r1093, %r1093, %r643;
	ld.global.u32 	%r644, [%rd9+128];
	xor.b32  	%r1094, %r1094, %r644;
	ld.global.u32 	%r645, [%rd9+132];
	xor.b32  	%r1095, %r1095, %r645;
	ld.global.u32 	%r646, [%rd9+136];
	xor.b32  	%r1096, %r1096, %r646;
$L__BB0_18:
	and.b32  	%r648, %r596, 128;
	setp.eq.s32 	%p19, %r648, 0;
	@%p19 bra 	$L__BB0_20;
	ld.global.u32 	%r649, [%rd9+140];
	xor.b32  	%r1092, %r1092, %r649;
	ld.global.u32 	%r650, [%rd9+144];
	xor.b32  	%r1093, %r1093, %r650;
	ld.global.u32 	%r651, [%rd9+148];
	xor.b32  	%r1094, %r1094, %r651;
	ld.global.u32 	%r652, [%rd9+152];
	xor.b32  	%r1095, %r1095, %r652;
	ld.global.u32 	%r653, [%rd9+156];
	xor.b32  	%r1096, %r1096, %r653;
$L__BB0_20:
	and.b32  	%r655, %r596, 256;
	setp.eq.s32 	%p20, %r655, 0;
	@%p20 bra 	$L__BB0_22;
	ld.global.u32 	%r656, [%rd9+160];
	xor.b32  	%r1092, %r1092, %r656;
	ld.global.u32 	%r657, [%rd9+164];
	xor.b32  	%r1093, %r1093, %r657;
	ld.global.u32 	%r658, [%rd9+168];
	xor.b32  	%r1094, %r1094, %r658;
	ld.global.u32 	%r659, [%rd9+172];
	xor.b32  	%r1095, %r1095, %r659;
	ld.global.u32 	%r660, [%rd9+176];
	xor.b32  	%r1096, %r1096, %r660;
$L__BB0_22:
	and.b32  	%r662, %r596, 512;
	setp.eq.s32 	%p21, %r662, 0;
	@%p21 bra 	$L__BB0_24;
	ld.global.u32 	%r663, [%rd9+180];
	xor.b32  	%r1092, %r1092, %r663;
	ld.global.u32 	%r664, [%rd9+184];
	xor.b32  	%r1093, %r1093, %r664;
	ld.global.u32 	%r665, [%rd9+188];
	xor.b32  	%r1094, %r1094, %r665;
	ld.global.u32 	%r666, [%rd9+192];
	xor.b32  	%r1095, %r1095, %r666;
	ld.global.u32 	%r667, [%rd9+196];
	xor.b32  	%r1096, %r1096, %r667;
$L__BB0_24:
	and.b32  	%r669, %r596, 1024;
	setp.eq.s32 	%p22, %r669, 0;
	@%p22 bra 	$L__BB0_26;
	ld.global.u32 	%r670, [%rd9+200];
	xor.b32  	%r1092, %r1092, %r670;
	ld.global.u32 	%r671, [%rd9+204];
	xor.b32  	%r1093, %r1093, %r671;
	ld.global.u32 	%r672, [%rd9+208];
	xor.b32  	%r1094, %r1094, %r672;
	ld.global.u32 	%r673, [%rd9+212];
	xor.b32  	%r1095, %r1095, %r673;
	ld.global.u32 	%r674, [%rd9+216];
	xor.b32  	%r1096, %r1096, %r674;
$L__BB0_26:
	and.b32  	%r676, %r596, 2048;
	setp.eq.s32 	%p23, %r676, 0;
	@%p23 bra 	$L__BB0_28;
	ld.global.u32 	%r677, [%rd9+220];
	xor.b32  	%r1092, %r1092, %r677;
	ld.global.u32 	%r678, [%rd9+224];
	xor.b32  	%r1093, %r1093, %r678;
	ld.global.u32 	%r679, [%rd9+228];
	xor.b32  	%r1094, %r1094, %r679;
	ld.global.u32 	%r680, [%rd9+232];
	xor.b32  	%r1095, %r1095, %r680;
	ld.global.u32 	%r681, [%rd9+236];
	xor.b32  	%r1096, %r1096, %r681;
$L__BB0_28:
	and.b32  	%r683, %r596, 4096;
	setp.eq.s32 	%p24, %r683, 0;
	@%p24 bra 	$L__BB0_30;
	ld.global.u32 	%r684, [%rd9+240];
	xor.b32  	%r1092, %r1092, %r684;
	ld.global.u32 	%r685, [%rd9+244];
	xor.b32  	%r1093, %r1093, %r685;
	ld.global.u32 	%r686, [%rd9+248];
	xor.b32  	%r1094, %r1094, %r686;
	ld.global.u32 	%r687, [%rd9+252];
	xor.b32  	%r1095, %r1095, %r687;
	ld.global.u32 	%r688, [%rd9+256];
	xor.b32  	%r1096, %r1096, %r688;
$L__BB0_30:
	and.b32  	%r690, %r596, 8192;
	setp.eq.s32 	%p25, %r690, 0;
	@%p25 bra 	$L__BB0_32;
	ld.global.u32 	%r691, [%rd9+260];
	xor.b32  	%r1092, %r1092, %r691;
	ld.global.u32 	%r692, [%rd9+264];
	xor.b32  	%r1093, %r1093, %r692;
	ld.global.u32 	%r693, [%rd9+268];
	xor.b32  	%r1094, %r1094, %r693;
	ld.global.u32 	%r694, [%rd9+272];
	xor.b32  	%r1095, %r1095, %r694;
	ld.global.u32 	%r695, [%rd9+276];
	xor.b32  	%r1096, %r1096, %r695;
$L__BB0_32:
	and.b32  	%r697, %r596, 16384;
	setp.eq.s32 	%p26, %r697, 0;
	@%p26 bra 	$L__BB0_34;
	ld.global.u32 	%r698, [%rd9+280];
	xor.b32  	%r1092, %r1092, %r698;
	ld.global.u32 	%r699, [%rd9+284];
	xor.b32  	%r1093, %r1093, %r699;
	ld.global.u32 	%r700, [%rd9+288];
	xor.b32  	%r1094, %r1094, %r700;
	ld.global.u32 	%r701, [%rd9+292];
	xor.b32  	%r1095, %r1095, %r701;
	ld.global.u32 	%r702, [%rd9+296];
	xor.b32  	%r1096, %r1096, %r702;
$L__BB0_34:
	and.b32  	%r704, %r596, 32768;
	setp.eq.s32 	%p27, %r704, 0;
	@%p27 bra 	$L__BB0_36;
	ld.global.u32 	%r705, [%rd9+300];
	xor.b32  	%r1092, %r1092, %r705;
	ld.global.u32 	%r706, [%rd9+304];
	xor.b32  	%r1093, %r1093, %r706;
	ld.global.u32 	%r707, [%rd9+308];
	xor.b32  	%r1094, %r1094, %r707;
	ld.global.u32 	%r708, [%rd9+312];
	xor.b32  	%r1095, %r1095, %r708;
	ld.global.u32 	%r709, [%rd9+316];
	xor.b32  	%r1096, %r1096, %r709;
$L__BB0_36:
	add.s32 	%r1091, %r1091, 16;
	setp.ne.s32 	%p28, %r1091, 32;
	@%p28 bra 	$L__BB0_4;
	mad.lo.s32 	%r710, %r1085, -31, %r20;
	add.s32 	%r1085, %r710, 1;
	setp.ne.s32 	%p29, %r1085, 5;
	@%p29 bra 	$L__BB0_3;
	st.local.u32 	[%rd5+4], %r1092;
	st.local.v2.u32 	[%rd5+8], {%r1093, %r1094};
	st.local.v2.u32 	[%rd5+16], {%r1095, %r1096};
	setp.eq.s64 	%p30, %rd7, 1;
	@%p30 bra 	$L__BB0_113;
	mov.b32 	%r1092, 0;
	mov.u32 	%r1093, %r1092;
	mov.u32 	%r1094, %r1092;
	mov.u32 	%r1095, %r1092;
	mov.u32 	%r1096, %r1092;
	mov.u32 	%r1177, %r1092;
$L__BB0_40:
	mul.wide.u32 	%rd27, %r1177, 4;
	add.s64 	%rd28, %rd5, %rd27;
	ld.local.u32 	%r195, [%rd28+4];
	shl.b32 	%r196, %r1177, 5;
	mov.b32 	%r1183, 0;
$L__BB0_41:
	.pragma "nounroll";
	shr.u32 	%r713, %r195, %r1183;
	and.b32  	%r714, %r713, 1;
	setp.eq.b32 	%p31, %r714, 1;
	not.pred 	%p32, %p31;
	add.s32 	%r715, %r196, %r1183;
	mul.lo.s32 	%r716, %r715, 5;
	mul.wide.u32 	%rd29, %r716, 4;
	add.s64 	%rd10, %rd8, %rd29;
	@%p32 bra 	$L__BB0_43;
	ld.global.u32 	%r717, [%rd10];
	xor.b32  	%r1092, %r1092, %r717;
	ld.global.u32 	%r718, [%rd10+4];
	xor.b32  	%r1093, %r1093, %r718;
	ld.global.u32 	%r719, [%rd10+8];
	xor.b32  	%r1094, %r1094, %r719;
	ld.global.u32 	%r720, [%rd10+12];
	xor.b32  	%r1095, %r1095, %r720;
	ld.global.u32 	%r721, [%rd10+16];
	xor.b32  	%r1096, %r1096, %r721;
$L__BB0_43:
	and.b32  	%r723, %r713, 2;
	setp.eq.s32 	%p33, %r723, 0;
	@%p33 bra 	$L__BB0_45;
	ld.global.u32 	%r724, [%rd10+20];
	xor.b32  	%r1092, %r1092, %r724;
	ld.global.u32 	%r725, [%rd10+24];
	xor.b32  	%r1093, %r1093, %r725;
	ld.global.u32 	%r726, [%rd10+28];
	xor.b32  	%r1094, %r1094, %r726;
	ld.global.u32 	%r727, [%rd10+32];
	xor.b32  	%r1095, %r1095, %r727;
	ld.global.u32 	%r728, [%rd10+36];
	xor.b32  	%r1096, %r1096, %r728;
$L__BB0_45:
	and.b32  	%r730, %r713, 4;
	setp.eq.s32 	%p34, %r730, 0;
	@%p34 bra 	$L__BB0_47;
	ld.global.u32 	%r731, [%rd10+40];
	xor.b32  	%r1092, %r1092, %r731;
	ld.global.u32 	%r732, [%rd10+44];
	xor.b32  	%r1093, %r1093, %r732;
	ld.global.u32 	%r733, [%rd10+48];
	xor.b32  	%r1094, %r1094, %r733;
	ld.global.u32 	%r734, [%rd10+52];
	xor.b32  	%r1095, %r1095, %r734;
	ld.global.u32 	%r735, [%rd10+56];
	xor.b32  	%r1096, %r1096, %r735;
$L__BB0_47:
	and.b32  	%r737, %r713, 8;
	setp.eq.s32 	%p35, %r737, 0;
	@%p35 bra 	$L__BB0_49;
	ld.global.u32 	%r738, [%rd10+60];
	xor.b32  	%r1092, %r1092, %r738;
	ld.global.u32 	%r739, [%rd10+64];
	xor.b32  	%r1093, %r1093, %r739;
	ld.global.u32 	%r740, [%rd10+68];
	xor.b32  	%r1094, %r1094, %r740;
	ld.global.u32 	%r741, [%rd10+72];
	xor.b32  	%r1095, %r1095, %r741;
	ld.global.u32 	%r742, [%rd10+76];
	xor.b32  	%r1096, %r1096, %r742;
$L__BB0_49:
	and.b32  	%r744, %r713, 16;
	setp.eq.s32 	%p36, %r744, 0;
	@%p36 bra 	$L__BB0_51;
	ld.global.u32 	%r745, [%rd10+80];
	xor.b32  	%r1092, %r1092, %r745;
	ld.global.u32 	%r746, [%rd10+84];
	xor.b32  	%r1093, %r1093, %r746;
	ld.global.u32 	%r747, [%rd10+88];
	xor.b32  	%r1094, %r1094, %r747;
	ld.global.u32 	%r748, [%rd10+92];
	xor.b32  	%r1095, %r1095, %r748;
	ld.global.u32 	%r749, [%rd10+96];
	xor.b32  	%r1096, %r1096, %r749;
$L__BB0_51:
	and.b32  	%r751, %r713, 32;
	setp.eq.s32 	%p37, %r751, 0;
	@%p37 bra 	$L__BB0_53;
	ld.global.u32 	%r752, [%rd10+100];
	xor.b32  	%r1092, %r1092, %r752;
	ld.global.u32 	%r753, [%rd10+104];
	xor.b32  	%r1093, %r1093, %r753;
	ld.global.u32 	%r754, [%rd10+108];
	xor.b32  	%r1094, %r1094, %r754;
	ld.global.u32 	%r755, [%rd10+112];
	xor.b32  	%r1095, %r1095, %r755;
	ld.global.u32 	%r756, [%rd10+116];
	xor.b32  	%r1096, %r1096, %r756;
$L__BB0_53:
	and.b32  	%r758, %r713, 64;
	setp.eq.s32 	%p38, %r758, 0;
	@%p38 bra 	$L__BB0_55;
	ld.global.u32 	%r759, [%rd10+120];
	xor.b32  	%r1092, %r1092, %r759;
	ld.global.u32 	%r760, [%rd10+124];
	xor.b32  	%r1093, %r1093, %r760;
	ld.global.u32 	%r761, [%rd10+128];
	xor.b32  	%r1094, %r1094, %r761;
	ld.global.u32 	%r762, [%rd10+132];
	xor.b32  	%r1095, %r1095, %r762;
	ld.global.u32 	%r763, [%rd10+136];
	xor.b32  	%r1096, %r1096, %r763;
$L__BB0_55:
	and.b32  	%r765, %r713, 128;
	setp.eq.s32 	%p39, %r765, 0;
	@%p39 bra 	$L__BB0_57;
	ld.global.u32 	%r766, [%rd10+140];
	xor.b32  	%r1092, %r1092, %r766;
	ld.global.u32 	%r767, [%rd10+144];
	xor.b32  	%r1093, %r1093, %r767;
	ld.global.u32 	%r768, [%rd10+148];
	xor.b32  	%r1094, %r1094, %r768;
	ld.global.u32 	%r769, [%rd10+152];
	xor.b32  	%r1095, %r1095, %r769;
	ld.global.u32 	%r770, [%rd10+156];
	xor.b32  	%r1096, %r1096, %r770;
$L__BB0_57:
	and.b32  	%r772, %r713, 256;
	setp.eq.s32 	%p40, %r772, 0;
	@%p40 bra 	$L__BB0_59;
	ld.global.u32 	%r773, [%rd10+160];
	xor.b32  	%r1092, %r1092, %r773;
	ld.global.u32 	%r774, [%rd10+164];
	xor.b32  	%r1093, %r1093, %r774;
	ld.global.u32 	%r775, [%rd10+168];
	xor.b32  	%r1094, %r1094, %r775;
	ld.global.u32 	%r776, [%rd10+172];
	xor.b32  	%r1095, %r1095, %r776;
	ld.global.u32 	%r777, [%rd10+176];
	xor.b32  	%r1096, %r1096, %r777;
$L__BB0_59:
	and.b32  	%r779, %r713, 512;
	setp.eq.s32 	%p41, %r779, 0;
	@%p41 bra 	$L__BB0_61;
	ld.global.u32 	%r780, [%rd10+180];
	xor.b32  	%r1092, %r1092, %r780;
	ld.global.u32 	%r781, [%rd10+184];
	xor.b32  	%r1093, %r1093, %r781;
	ld.global.u32 	%r782, [%rd10+188];
	xor.b32  	%r1094, %r1094, %r782;
	ld.global.u32 	%r783, [%rd10+192];
	xor.b32  	%r1095, %r1095, %r783;
	ld.global.u32 	%r784, [%rd10+196];
	xor.b32  	%r1096, %r1096, %r784;
$L__BB0_61:
	and.b32  	%r786, %r713, 1024;
	setp.eq.s32 	%p42, %r786, 0;
	@%p42 bra 	$L__BB0_63;
	ld.global.u32 	%r787, [%rd10+200];
	xor.b32  	%r1092, %r1092, %r787;
	ld.global.u32 	%r788, [%rd10+204];
	xor.b32  	%r1093, %r1093, %r788;
	ld.global.u32 	%r789, [%rd10+208];
	xor.b32  	%r1094, %r1094, %r789;
	ld.global.u32 	%r790, [%rd10+212];
	xor.b32  	%r1095, %r1095, %r790;
	ld.global.u32 	%r791, [%rd10+216];
	xor.b32  	%r1096, %r1096, %r791;
$L__BB0_63:
	and.b32  	%r793, %r713, 2048;
	setp.eq.s32 	%p43, %r793, 0;
	@%p43 bra 	$L__BB0_65;
	ld.global.u32 	%r794, [%rd10+220];
	xor.b32  	%r1092, %r1092, %r794;
	ld.global.u32 	%r795, [%rd10+224];
	xor.b32  	%r1093, %r1093, %r795;
	ld.global.u32 	%r796, [%rd10+228];
	xor.b32  	%r1094, %r1094, %r796;
	ld.global.u32 	%r797, [%rd10+232];
	xor.b32  	%r1095, %r1095, %r797;
	ld.global.u32 	%r798, [%rd10+236];
	xor.b32  	%r1096, %r1096, %r798;
$L__BB0_65:
	and.b32  	%r800, %r713, 4096;
	setp.eq.s32 	%p44, %r800, 0;
	@%p44 bra 	$L__BB0_67;
	ld.global.u32 	%r801, [%rd10+240];
	xor.b32  	%r1092, %r1092, %r801;
	ld.global.u32 	%r802, [%rd10+244];
	xor.b32  	%r1093, %r1093, %r802;
	ld.global.u32 	%r803, [%rd10+248];
	xor.b32  	%r1094, %r1094, %r803;
	ld.global.u32 	%r804, [%rd10+252];
	xor.b32  	%r1095, %r1095, %r804;
	ld.global.u32 	%r805, [%rd10+256];
	xor.b32  	%r1096, %r1096, %r805;
$L__BB0_67:
	and.b32  	%r807, %r713, 8192;
	setp.eq.s32 	%p45, %r807, 0;
	@%p45 bra 	$L__BB0_69;
	ld.global.u32 	%r808, [%rd10+260];
	xor.b32  	%r1092, %r1092, %r808;
	ld.global.u32 	%r809, [%rd10+264];
	xor.b32  	%r1093, %r1093, %r809;
	ld.global.u32 	%r810, [%rd10+268];
	xor.b32  	%r1094, %r1094, %r810;
	ld.global.u32 	%r811, [%rd10+272];
	xor.b32  	%r1095, %r1095, %r811;
	ld.global.u32 	%r812, [%rd10+276];
	xor.b32  	%r1096, %r1096, %r812;
$L__BB0_69:
	and.b32  	%r814, %r713, 16384;
	setp.eq.s32 	%p46, %r814, 0;
	@%p46 bra 	$L__BB0_71;
	ld.global.u32 	%r815, [%rd10+280];
	xor.b32  	%r1092, %r1092, %r815;
	ld.global.u32 	%r816, [%rd10+284];
	xor.b32  	%r1093, %r1093, %r816;
	ld.global.u32 	%r817, [%rd10+288];
	xor.b32  	%r1094, %r1094, %r817;
	ld.global.u32 	%r818, [%rd10+292];
	xor.b32  	%r1095, %r1095, %r818;
	ld.global.u32 	%r819, [%rd10+296];
	xor.b32  	%r1096, %r1096, %r819;
$L__BB0_71:
	and.b32  	%r821, %r713, 32768;
	setp.eq.s32 	%p47, %r821, 0;
	@%p47 bra 	$L__BB0_73;
	ld.global.u32 	%r822, [%rd10+300];
	xor.b32  	%r1092, %r1092, %r822;
	ld.global.u32 	%r823, [%rd10+304];
	xor.b32  	%r1093, %r1093, %r823;
	ld.global.u32 	%r824, [%rd10+308];
	xor.b32  	%r1094, %r1094, %r824;
	ld.global.u32 	%r825, [%rd10+312];
	xor.b32  	%r1095, %r1095, %r825;
	ld.global.u32 	%r826, [%rd10+316];
	xor.b32  	%r1096, %r1096, %r826;
$L__BB0_73:
	add.s32 	%r1183, %r1183, 16;
	setp.ne.s32 	%p48, %r1183, 32;
	@%p48 bra 	$L__BB0_41;
	mad.lo.s32 	%r827, %r1177, -31, %r196;
	add.s32 	%r1177, %r827, 1;
	setp.ne.s32 	%p49, %r1177, 5;
	@%p49 bra 	$L__BB0_40;
	st.local.u32 	[%rd5+4], %r1092;
	st.local.v2.u32 	[%rd5+8], {%r1093, %r1094};
	st.local.v2.u32 	[%rd5+16], {%r1095, %r1096};
	setp.ne.s64 	%p50, %rd7, 3;
	@%p50 bra 	$L__BB0_113;
	mov.b32 	%r1092, 0;
	mov.u32 	%r1093, %r1092;
	mov.u32 	%r1094, %r1092;
	mov.u32 	%r1095, %r1092;
	mov.u32 	%r1096, %r1092;
	mov.u32 	%r1269, %r1092;
$L__BB0_77:
	mul.wide.u32 	%rd30, %r1269, 4;
	add.s64 	%rd31, %rd5, %rd30;
	ld.local.u32 	%r371, [%rd31+4];
	shl.b32 	%r372, %r1269, 5;
	mov.b32 	%r1275, 0;
$L__BB0_78:
	.pragma "nounroll";
	shr.u32 	%r830, %r371, %r1275;
	and.b32  	%r831, %r830, 1;
	setp.eq.b32 	%p51, %r831, 1;
	not.pred 	%p52, %p51;
	add.s32 	%r832, %r372, %r1275;
	mul.lo.s32 	%r833, %r832, 5;
	mul.wide.u32 	%rd32, %r833, 4;
	add.s64 	%rd11, %rd8, %rd32;
	@%p52 bra 	$L__BB0_80;
	ld.global.u32 	%r834, [%rd11];
	xor.b32  	%r1092, %r1092, %r834;
	ld.global.u32 	%r835, [%rd11+4];
	xor.b32  	%r1093, %r1093, %r835;
	ld.global.u32 	%r836, [%rd11+8];
	xor.b32  	%r1094, %r1094, %r836;
	ld.global.u32 	%r837, [%rd11+12];
	xor.b32  	%r1095, %r1095, %r837;
	ld.global.u32 	%r838, [%rd11+16];
	xor.b32  	%r1096, %r1096, %r838;
$L__BB0_80:
	and.b32  	%r840, %r830, 2;
	setp.eq.s32 	%p53, %r840, 0;
	@%p53 bra 	$L__BB0_82;
	ld.global.u32 	%r841, [%rd11+20];
	xor.b32  	%r1092, %r1092, %r841;
	ld.global.u32 	%r842, [%rd11+24];
	xor.b32  	%r1093, %r1093, %r842;
	ld.global.u32 	%r843, [%rd11+28];
	xor.b32  	%r1094, %r1094, %r843;
	ld.global.u32 	%r844, [%rd11+32];
	xor.b32  	%r1095, %r1095, %r844;
	ld.global.u32 	%r845, [%rd11+36];
	xor.b32  	%r1096, %r1096, %r845;
$L__BB0_82:
	and.b32  	%r847, %r830, 4;
	setp.eq.s32 	%p54, %r847, 0;
	@%p54 bra 	$L__BB0_84;
	ld.global.u32 	%r848, [%rd11+40];
	xor.b32  	%r1092, %r1092, %r848;
	ld.global.u32 	%r849, [%rd11+44];
	xor.b32  	%r1093, %r1093, %r849;
	ld.global.u32 	%r850, [%rd11+48];
	xor.b32  	%r1094, %r1094, %r850;
	ld.global.u32 	%r851, [%rd11+52];
	xor.b32  	%r1095, %r1095, %r851;
	ld.global.u32 	%r852, [%rd11+56];
	xor.b32  	%r1096, %r1096, %r852;
$L__BB0_84:
	and.b32  	%r854, %r830, 8;
	setp.eq.s32 	%p55, %r854, 0;
	@%p55 bra 	$L__BB0_86;
	ld.global.u32 	%r855, [%rd11+60];
	xor.b32  	%r1092, %r1092, %r855;
	ld.global.u32 	%r856, [%rd11+64];
	xor.b32  	%r1093, %r1093, %r856;
	ld.global.u32 	%r857, [%rd11+68];
	xor.b32  	%r1094, %r1094, %r857;
	ld.global.u32 	%r858, [%rd11+72];
	xor.b32  	%r1095, %r1095, %r858;
	ld.global.u32 	%r859, [%rd11+76];
	xor.b32  	%r1096, %r1096, %r859;
$L__BB0_86:
	and.b32  	%r861, %r830, 16;
	setp.eq.s32 	%p56, %r861, 0;
	@%p56 bra 	$L__BB0_88;
	ld.global.u32 	%r862, [%rd11+80];
	xor.b32  	%r1092, %r1092, %r862;
	ld.global.u32 	%r863, [%rd11+84];
	xor.b32  	%r1093, %r1093, %r863;
	ld.global.u32 	%r864, [%rd11+88];
	xor.b32  	%r1094, %r1094, %r864;
	ld.global.u32 	%r865, [%rd11+92];
	xor.b32  	%r1095, %r1095, %r865;
	ld.global.u32 	%r866, [%rd11+96];
	xor.b32  	%r1096, %r1096, %r866;
$L__BB0_88:
	and.b32  	%r868, %r830, 32;
	setp.eq.s32 	%p57, %r868, 0;
	@%p57 bra 	$L__BB0_90;
	ld.global.u32 	%r869, [%rd11+100];
	xor.b32  	%r1092, %r1092, %r869;
	ld.global.u32 	%r870, [%rd11+104];
	xor.b32  	%r1093, %r1093, %r870;
	ld.global.u32 	%r871, [%rd11+108];
	xor.b32  	%r1094, %r1094, %r871;
	ld.global.u32 	%r872, [%rd11+112];
	xor.b32  	%r1095, %r1095, %r872;
	ld.global.u32 	%r873, [%rd11+116];
	xor.b32  	%r1096, %r1096, %r873;
$L__BB0_90:
	and.b32  	%r875, %r830, 64;
	setp.eq.s32 	%p58, %r875, 0;
	@%p58 bra 	$L__BB0_92;
	ld.global.u32 	%r876, [%rd11+120];
	xor.b32  	%r1092, %r1092, %r876;
	ld.global.u32 	%r877, [%rd11+124];
	xor.b32  	%r1093, %r1093, %r877;
	ld.global.u32 	%r878, [%rd11+128];
	xor.b32  	%r1094, %r1094, %r878;
	ld.global.u32 	%r879, [%rd11+132];
	xor.b32  	%r1095, %r1095, %r879;
	ld.global.u32 	%r880, [%rd11+136];
	xor.b32  	%r1096, %r1096, %r880;
$L__BB0_92:
	and.b32  	%r882, %r830, 128;
	setp.eq.s32 	%p59, %r882, 0;
	@%p59 bra 	$L__BB0_94;
	ld.global.u32 	%r883, [%rd11+140];
	xor.b32  	%r1092, %r1092, %r883;
	ld.global.u32 	%r884, [%rd11+144];
	xor.b32  	%r1093, %r1093, %r884;
	ld.global.u32 	%r885, [%rd11+148];
	xor.b32  	%r1094, %r1094, %r885;
	ld.global.u32 	%r886, [%rd11+152];
	xor.b32  	%r1095, %r1095, %r886;
	ld.global.u32 	%r887, [%rd11+156];
	xor.b32  	%r1096, %r1096, %r887;
$L__BB0_94:
	and.b32  	%r889, %r830, 256;
	setp.eq.s32 	%p60, %r889, 0;
	@%p60 bra 	$L__BB0_96;
	ld.global.u32 	%r890, [%rd11+160];
	xor.b32  	%r1092, %r1092, %r890;
	ld.global.u32 	%r891, [%rd11+164];
	xor.b32  	%r1093, %r1093, %r891;
	ld.global.u32 	%r892, [%rd11+168];
	xor.b32  	%r1094, %r1094, %r892;
	ld.global.u32 	%r893, [%rd11+172];
	xor.b32  	%r1095, %r1095, %r893;
	ld.global.u32 	%r894, [%rd11+176];
	xor.b32  	%r1096, %r1096, %r894;
$L__BB0_96:
	and.b32  	%r896, %r830, 512;
	setp.eq.s32 	%p61, %r896, 0;
	@%p61 bra 	$L__BB0_98;
	ld.global.u32 	%r897, [%rd11+180];
	xor.b32  	%r1092, %r1092, %r897;
	ld.global.u32 	%r898, [%rd11+184];
	xor.b32  	%r1093, %r1093, %r898;
	ld.global.u32 	%r899, [%rd11+188];
	xor.b32  	%r1094, %r1094, %r899;
	ld.global.u32 	%r900, [%rd11+192];
	xor.b32  	%r1095, %r1095, %r900;
	ld.global.u32 	%r901, [%rd11+196];
	xor.b32  	%r1096, %r1096, %r901;
$L__BB0_98:
	and.b32  	%r903, %r830, 1024;
	setp.eq.s32 	%p62, %r903, 0;
	@%p62 bra 	$L__BB0_100;
	ld.global.u32 	%r904, [%rd11+200];
	xor.b32  	%r1092, %r1092, %r904;
	ld.global.u32 	%r905, [%rd11+204];
	xor.b32  	%r1093, %r1093, %r905;
	ld.global.u32 	%r906, [%rd11+208];
	xor.b32  	%r1094, %r1094, %r906;
	ld.global.u32 	%r907, [%rd11+212];
	xor.b32  	%r1095, %r1095, %r907;
	ld.global.u32 	%r908, [%rd11+216];
	xor.b32  	%r1096, %r1096, %r908;
$L__BB0_100:
	and.b32  	%r910, %r830, 2048;
	setp.eq.s32 	%p63, %r910, 0;
	@%p63 bra 	$L__BB0_102;
	ld.global.u32 	%r911, [%rd11+220];
	xor.b32  	%r1092, %r1092, %r911;
	ld.global.u32 	%r912, [%rd11+224];
	xor.b32  	%r1093, %r1093, %r912;
	ld.global.u32 	%r913, [%rd11+228];
	xor.b32  	%r1094, %r1094, %r913;
	ld.global.u32 	%r914, [%rd11+232];
	xor.b32  	%r1095, %r1095, %r914;
	ld.global.u32 	%r915, [%rd11+236];
	xor.b32  	%r1096, %r1096, %r915;
$L__BB0_102:
	and.b32  	%r917, %r830, 4096;
	setp.eq.s32 	%p64, %r917, 0;
	@%p64 bra 	$L__BB0_104;
	ld.global.u32 	%r918, [%rd11+240];
	xor.b32  	%r1092, %r1092, %r918;
	ld.global.u32 	%r919, [%rd11+244];
	xor.b32  	%r1093, %r1093, %r919;
	ld.global.u32 	%r920, [%rd11+248];
	xor.b32  	%r1094, %r1094, %r920;
	ld.global.u32 	%r921, [%rd11+252];
	xor.b32  	%r1095, %r1095, %r921;
	ld.global.u32 	%r922, [%rd11+256];
	xor.b32  	%r1096, %r1096, %r922;
$L__BB0_104:
	and.b32  	%r924, %r830, 8192;
	setp.eq.s32 	%p65, %r924, 0;
	@%p65 bra 	$L__BB0_106;
	ld.global.u32 	%r925, [%rd11+260];
	xor.b32  	%r1092, %r1092, %r925;
	ld.global.u32 	%r926, [%rd11+264];
	xor.b32  	%r1093, %r1093, %r926;
	ld.global.u32 	%r927, [%rd11+268];
	xor.b32  	%r1094, %r1094, %r927;
	ld.global.u32 	%r928, [%rd11+272];
	xor.b32  	%r1095, %r1095, %r928;
	ld.global.u32 	%r929, [%rd11+276];
	xor.b32  	%r1096, %r1096, %r929;
$L__BB0_106:
	and.b32  	%r931, %r830, 16384;
	setp.eq.s32 	%p66, %r931, 0;
	@%p66 bra 	$L__BB0_108;
	ld.global.u32 	%r932, [%rd11+280];
	xor.b32  	%r1092, %r1092, %r932;
	ld.global.u32 	%r933, [%rd11+284];
	xor.b32  	%r1093, %r1093, %r933;
	ld.global.u32 	%r934, [%rd11+288];
	xor.b32  	%r1094, %r1094, %r934;
	ld.global.u32 	%r935, [%rd11+292];
	xor.b32  	%r1095, %r1095, %r935;
	ld.global.u32 	%r936, [%rd11+296];
	xor.b32  	%r1096, %r1096, %r936;
$L__BB0_108:
	and.b32  	%r938, %r830, 32768;
	setp.eq.s32 	%p67, %r938, 0;
	@%p67 bra 	$L__BB0_110;
	ld.global.u32 	%r939, [%rd11+300];
	xor.b32  	%r1092, %r1092, %r939;
	ld.global.u32 	%r940, [%rd11+304];
	xor.b32  	%r1093, %r1093, %r940;
	ld.global.u32 	%r941, [%rd11+308];
	xor.b32  	%r1094, %r1094, %r941;
	ld.global.u32 	%r942, [%rd11+312];
	xor.b32  	%r1095, %r1095, %r942;
	ld.global.u32 	%r943, [%rd11+316];
	xor.b32  	%r1096, %r1096, %r943;
$L__BB0_110:
	add.s32 	%r1275, %r1275, 16;
	setp.ne.s32 	%p68, %r1275, 32;
	@%p68 bra 	$L__BB0_78;
	mad.lo.s32 	%r944, %r1269, -31, %r372;
	add.s32 	%r1269, %r944, 1;
	setp.ne.s32 	%p69, %r1269, 5;
	@%p69 bra 	$L__BB0_77;
	st.local.u32 	[%rd5+4], %r1092;
	st.local.v2.u32 	[%rd5+8], {%r1093, %r1094};
	st.local.v2.u32 	[%rd5+16], {%r1095, %r1096};
$L__BB0_113:
	shr.u64 	%rd49, %rd49, 2;
	add.s32 	%r1079, %r1079, 1;
	setp.ne.s32 	%p70, %r1079, 2;
	@%p70 bra 	$L__BB0_1;
	mov.f64 	%fd85, 0d4338000000000000;
	{
	.reg .b32 %temp; 
	mov.b64 	{%r547, %temp}, %fd85;
	}
	mov.f64 	%fd86, 0dC338000000000000;
	add.rn.f64 	%fd87, %fd85, %fd86;
	fma.rn.f64 	%fd88, %fd87, 0dBFE62E42FEFA39EF, 0d3F7E573AC901E574;
	fma.rn.f64 	%fd89, %fd87, 0dBC7ABC9E3B39803F, %fd88;
	fma.rn.f64 	%fd90, %fd89, 0d3E5ADE1569CE2BDF, 0d3E928AF3FCA213EA;
	fma.rn.f64 	%fd91, %fd90, %fd89, 0d3EC71DEE62401315;
	fma.rn.f64 	%fd92, %fd91, %fd89, 0d3EFA01997C89EB71;
	fma.rn.f64 	%fd93, %fd92, %fd89, 0d3F2A01A014761F65;
	fma.rn.f64 	%fd94, %fd93, %fd89, 0d3F56C16C1852B7AF;
	fma.rn.f64 	%fd95, %fd94, %fd89, 0d3F81111111122322;
	fma.rn.f64 	%fd96, %fd95, %fd89, 0d3FA55555555502A1;
	fma.rn.f64 	%fd97, %fd96, %fd89, 0d3FC5555555555511;
	fma.rn.f64 	%fd98, %fd97, %fd89, 0d3FE000000000000B;
	fma.rn.f64 	%fd99, %fd98, %fd89, 0d3FF0000000000000;
	fma.rn.f64 	%fd100, %fd99, %fd89, 0d3FF0000000000000;
	{
	.reg .b32 %temp; 
	mov.b64 	{%r548, %temp}, %fd100;
	}
	{
	.reg .b32 %temp; 
	mov.b64 	{%temp, %r549}, %fd100;
	}
	shl.b32 	%r945, %r547, 20;
	add.s32 	%r946, %r945, %r549;
	mov.b64 	%fd239, {%r548, %r946};
	mov.f64 	%fd101, 0d3F7E573AC901E574;
	{
	.reg .b32 %temp; 
	mov.b64 	{%temp, %r947}, %fd101;
	}
	mov.b32 	%f2, %r947;
	abs.f32 	%f1, %f2;
	setp.lt.f32 	%p71, %f1, 0f4086232B;
	@%p71 bra 	$L__BB0_117;
	setp.geu.f32 	%p72, %f1, 0f40874800;
	mov.f64 	%fd239, 0d7FF0000000000000;
	@%p72 bra 	$L__BB0_117;
	shr.u32 	%r948, %r547, 31;
	add.s32 	%r949, %r547, %r948;
	shr.s32 	%r950, %r949, 1;
	shl.b32 	%r951, %r950, 20;
	add.s32 	%r952, %r549, %r951;
	mov.b64 	%fd103, {%r548, %r952};
	sub.s32 	%r953, %r547, %r950;
	shl.b32 	%r954, %r953, 20;
	add.s32 	%r955, %r954, 1072693248;
	mov.b32 	%r956, 0;
	mov.b64 	%fd104, {%r956, %r955};
	mul.f64 	%fd239, %fd104, %fd103;
$L__BB0_117:
	mov.u64 	%rd33, $str;
	cvta.global.u64 	%rd34, %rd33;
	{ // callseq 0, 0
	.param .b64 param0;
	st.param.b64 	[param0], %rd34;
	.param .b64 param1;
	st.param.b64 	[param1], 0;
	.param .b32 retval0;
	call.uni (retval0), 
	vprintf, 
	(
	param0, 
	param1
	);
	ld.param.b32 	%r958, [retval0];
	} // callseq 0
	setp.lt.s32 	%p73, %r584, 1;
	mov.b32 	%r1370, 0;
	mov.f64 	%fd266, 0d0000000000000000;
	mov.f64 	%fd261, 0d408F400000000000;
	mov.f64 	%fd260, 0d3FB999999999999A;
	mov.f64 	%fd263, %fd266;
	@%p73 bra 	$L__BB0_166;
	neg.f64 	%fd245, %fd253;
	add.f64 	%fd5, %fd84, 0d4024000000000000;
	mov.f64 	%fd114, 0d4000000000000000;
	{
	.reg .b32 %temp; 
	mov.b64 	{%temp, %r550}, %fd114;
	}
	and.b32  	%r551, %r550, 2146435072;
	setp.eq.s32 	%p74, %r551, 1062207488;
	setp.lt.s32 	%p75, %r550, 0;
	selp.b32 	%r552, 0, 2146435072, %p75;
	and.b32  	%r961, %r550, 2147483647;
	setp.ne.s32 	%p76, %r961, 1071644672;
	and.pred  	%p1, %p74, %p76;
	mov.f64 	%fd115, 0dBFF0000000000000;
	{
	.reg .b32 %temp; 
	mov.b64 	{%temp, %r553}, %fd115;
	}
	and.b32  	%r554, %r553, 2146435072;
	setp.eq.s32 	%p77, %r554, 1072693248;
	setp.lt.s32 	%p78, %r553, 0;
	selp.b32 	%r555, 0, 2146435072, %p78;
	and.b32  	%r962, %r553, 2147483647;
	setp.ne.s32 	%p79, %r962, 1071644672;
	and.pred  	%p2, %p77, %p79;
	mov.u32 	%r963, %ntid.x;
	mov.u32 	%r964, %ctaid.x;
	mov.u32 	%r965, %tid.x;
	mad.lo.s32 	%r966, %r963, %r964, %r965;
	mul.lo.s32 	%r556, %r585, %r966;
	mov.f64 	%fd116, 0d4010000000000000;
	{
	.reg .b32 %temp; 
	mov.b64 	{%temp, %r557}, %fd116;
	}
	and.b32  	%r558, %r557, 2146435072;
	setp.eq.s32 	%p80, %r558, 1072693248;
	setp.lt.s32 	%p81, %r557, 0;
	selp.b32 	%r559, 0, 2146435072, %p81;
	and.b32  	%r967, %r557, 2147483647;
	setp.ne.s32 	%p82, %r967, 1071644672;
	and.pred  	%p3, %p80, %p82;
	{
	.reg .b32 %temp; 
	mov.b64 	{%temp, %r560}, %fd239;
	}
	abs.f64 	%fd6, %fd239;
	setp.gt.f64 	%p83, %fd6, 0d3FF0000000000000;
	selp.b32 	%r561, 2146435072, 0, %p83;
	mov.f64 	%fd260, 0d3FB999999999999A;
	mov.f64 	%fd261, 0d408F400000000000;
	mov.b16 	%rs5, 1;
	mov.f64 	%fd244, 0d0000000000000000;
	mov.b32 	%r1367, 0;
	mov.f64 	%fd242, 0d4033000000000000;
	mov.f64 	%fd241, 0d404513840497889C;
	mov.f64 	%fd240, 0d408BCE2431196F7D;
	mov.u32 	%r1370, %r1367;
	mov.f64 	%fd263, %fd244;
	mov.f64 	%fd262, %fd244;
$L__BB0_119:
	mov.f64 	%fd12, %fd245;
	mov.f64 	%fd245, %fd244;
	mov.u32 	%r567, %r1092;
	mov.u32 	%r566, %r1093;
	mov.u32 	%r1092, %r1094;
	mov.u32 	%r1093, %r1095;
	mov.u32 	%r1094, %r1096;
	setp.ltu.f64 	%p84, %fd245, %fd84;
	setp.geu.f64 	%p85, %fd12, %fd84;
	or.pred  	%p86, %p85, %p84;
	@%p86 bra 	$L__BB0_121;
	add.f64 	%fd263, %fd263, 0d4014000000000000;
	bra.uni 	$L__BB0_122;
$L__BB0_121:
	setp.ge.f64 	%p87, %fd245, %fd5;
	setp.lt.f64 	%p88, %fd263, 0d3FF0000000000000;
	and.pred  	%p89, %p87, %p88;
	and.b16  	%rs4, %rs5, 255;
	setp.ne.s16 	%p90, %rs4, 0;
	and.pred  	%p91, %p89, %p90;
	@%p91 bra 	$L__BB0_165;
$L__BB0_122:
	setp.lt.s32 	%p92, %r550, 0;
	setp.eq.s32 	%p93, %r551, 1062207488;
	mov.f64 	%fd117, 0d403C000000000000;
	sub.f64 	%fd19, %fd117, %fd263;
	mul.f64 	%fd118, %fd263, 0d3D8359F5A7B28179;
	sub.f64 	%fd119, %fd261, %fd260;
	mul.f64 	%fd120, %fd119, %fd118;
	div.rn.f64 	%fd262, %fd120, 0d3D719799812DEA11;
	mul.f64 	%fd121, %fd242, 0dBFB999999999999A;
	mov.f64 	%fd122, 0d4038000000000000;
	sub.f64 	%fd123, %fd122, %fd242;
	mul.f64 	%fd124, %fd123, 0d3FA374BC6A7EF9DB;
	fma.rn.f64 	%fd21, %fd260, %fd121, %fd124;
	mul.f64 	%fd125, %fd241, 0dBFBD70A3D70A3D71;
	mov.f64 	%fd126, 0d4047800000000000;
	sub.f64 	%fd127, %fd126, %fd241;
	mul.f64 	%fd128, %fd127, 0d3FB999999999999A;
	fma.rn.f64 	%fd22, %fd260, %fd125, %fd128;
	mul.f64 	%fd129, %fd240, 0dBFBD70A3D70A3D71;
	mov.f64 	%fd130, 0d408C200000000000;
	sub.f64 	%fd131, %fd130, %fd240;
	fma.rn.f64 	%fd23, %fd260, %fd129, %fd131;
	add.f64 	%fd24, %fd261, 0d4083B00000000000;
	{
	.reg .b32 %temp; 
	mov.b64 	{%temp, %r570}, %fd24;
	}
	abs.f64 	%fd25, %fd24;
	{ // callseq 1, 0
	.param .b64 param0;
	st.param.f64 	[param0], %fd25;
	.param .b64 param1;
	st.param.f64 	[param1], 0d4000000000000000;
	.param .b64 retval0;
	call.uni (retval0), 
	__internal_accurate_pow, 
	(
	param0, 
	param1
	);
	ld.param.f64 	%fd132, [retval0];
	} // callseq 1
	setp.lt.s32 	%p95, %r570, 0;
	neg.f64 	%fd134, %fd132;
	selp.f64 	%fd135, %fd134, %fd132, %p93;
	selp.f64 	%fd136, %fd135, %fd132, %p95;
	setp.eq.f64 	%p96, %fd24, 0d0000000000000000;
	selp.b32 	%r968, %r570, 0, %p93;
	or.b32  	%r969, %r968, 2146435072;
	selp.b32 	%r970, %r969, %r968, %p92;
	mov.b32 	%r971, 0;
	mov.b64 	%fd137, {%r971, %r970};
	selp.f64 	%fd251, %fd137, %fd136, %p96;
	add.f64 	%fd138, %fd24, 0d4000000000000000;
	{
	.reg .b32 %temp; 
	mov.b64 	{%temp, %r972}, %fd138;
	}
	and.b32  	%r973, %r972, 2146435072;
	setp.ne.s32 	%p97, %r973, 2146435072;
	@%p97 bra 	$L__BB0_127;
	setp.num.f64 	%p98, %fd24, %fd24;
	@%p98 bra 	$L__BB0_125;
	mov.f64 	%fd139, 0d4000000000000000;
	add.rn.f64 	%fd251, %fd24, %fd139;
	bra.uni 	$L__BB0_127;
$L__BB0_125:
	setp.neu.f64 	%p99, %fd25, 0d7FF0000000000000;
	@%p99 bra 	$L__BB0_127;
	or.b32  	%r974, %r552, -2147483648;
	selp.b32 	%r975, %r974, %r552, %p1;
	selp.b32 	%r976, %r975, %r552, %p95;
	mov.b32 	%r977, 0;
	mov.b64 	%fd251, {%r977, %r976};
$L__BB0_127:
	setp.lt.s32 	%p101, %r553, 0;
	setp.eq.s32 	%p102, %r554, 1072693248;
	setp.eq.f64 	%p104, %fd24, 0d3FF0000000000000;
	mov.f64 	%fd140, 0d4172064200000000;
	div.rn.f64 	%fd141, %fd140, %fd251;
	add.f64 	%fd142, %fd141, 0d3FF0000000000000;
	selp.f64 	%fd30, 0d4172064210000000, %fd142, %p104;
	{
	.reg .b32 %temp; 
	mov.b64 	{%temp, %r571}, %fd30;
	}
	abs.f64 	%fd31, %fd30;
	{ // callseq 2, 0
	.param .b64 param0;
	st.param.f64 	[param0], %fd31;
	.param .b64 param1;
	st.param.f64 	[param1], 0dBFF0000000000000;
	.param .b64 retval0;
	call.uni (retval0), 
	__internal_accurate_pow, 
	(
	param0, 
	param1
	);
	ld.param.f64 	%fd143, [retval0];
	} // callseq 2
	setp.lt.s32 	%p105, %r571, 0;
	neg.f64 	%fd145, %fd143;
	selp.f64 	%fd146, %fd145, %fd143, %p102;
	selp.f64 	%fd147, %fd146, %fd143, %p105;
	setp.eq.f64 	%p106, %fd30, 0d0000000000000000;
	selp.b32 	%r978, %r571, 0, %p102;
	or.b32  	%r979, %r978, 2146435072;
	selp.b32 	%r980, %r979, %r978, %p101;
	mov.b32 	%r981, 0;
	mov.b64 	%fd148, {%r981, %r980};
	selp.f64 	%fd252, %fd148, %fd147, %p106;
	add.f64 	%fd149, %fd30, 0dBFF0000000000000;
	{
	.reg .b32 %temp; 
	mov.b64 	{%temp, %r982}, %fd149;
	}
	and.b32  	%r983, %r982, 2146435072;
	setp.ne.s32 	%p107, %r983, 2146435072;
	@%p107 bra 	$L__BB0_132;
	setp.num.f64 	%p108, %fd30, %fd30;
	@%p108 bra 	$L__BB0_130;
	mov.f64 	%fd150, 0dBFF0000000000000;
	add.rn.f64 	%fd252, %fd30, %fd150;
	bra.uni 	$L__BB0_132;
$L__BB0_130:
	setp.neu.f64 	%p109, %fd31, 0d7FF0000000000000;
	@%p109 bra 	$L__BB0_132;
	or.b32  	%r984, %r555, -2147483648;
	selp.b32 	%r985, %r984, %r555, %p2;
	selp.b32 	%r986, %r985, %r555, %p105;
	mov.b32 	%r987, 0;
	mov.b64 	%fd252, {%r987, %r986};
$L__BB0_132:
	setp.eq.f64 	%p111, %fd30, 0d3FF0000000000000;
	selp.f64 	%fd36, 0d3FF0000000000000, %fd252, %p111;
	add.s32 	%r988, %r585, -1;
	div.s32 	%r989, %r584, %r988;
	rem.s32 	%r990, %r1367, %r989;
	setp.ne.s32 	%p112, %r990, 0;
	@%p112 bra 	$L__BB0_134;
	add.s32 	%r991, %r1370, %r556;
	mul.wide.s32 	%rd35, %r991, 8;
	add.s64 	%rd36, %rd2, %rd35;
	mul.f64 	%fd152, %fd262, 0d412E848000000000;
	fma.rn.f64 	%fd153, %fd262, 0d412E848000000000, %fd152;
	mul.f64 	%fd154, %fd153, 0d40581F0A3D70A3D7;
	mul.f64 	%fd155, %fd154, 0d3D719799812DEA11;
	st.global.f64 	[%rd36], %fd155;
	add.s64 	%rd37, %rd1, %rd35;
	st.global.f64 	[%rd37], %fd263;
	add.s64 	%rd38, %rd4, %rd35;
	st.global.f64 	[%rd38], %fd260;
	add.s64 	%rd39, %rd3, %rd35;
	st.global.f64 	[%rd39], %fd261;
	add.s32 	%r1370, %r1370, 1;
	mov.f64 	%fd253, 0d3EE4F8B588E368F1;
$L__BB0_134:
	setp.lt.s32 	%p113, %r557, 0;
	setp.eq.s32 	%p114, %r558, 1072693248;
	fma.rn.f64 	%fd38, %fd261, 0dBF50624DD2F1A9FC, 0d4033DEB851EB851F;
	{
	.reg .b32 %temp; 
	mov.b64 	{%temp, %r574}, %fd260;
	}
	abs.f64 	%fd39, %fd260;
	{ // callseq 3, 0
	.param .b64 param0;
	st.param.f64 	[param0], %fd39;
	.param .b64 param1;
	st.param.f64 	[param1], 0d4010000000000000;
	.param .b64 retval0;
	call.uni (retval0), 
	__internal_accurate_pow, 
	(
	param0, 
	param1
	);
	ld.param.f64 	%fd156, [retval0];
	} // callseq 3
	setp.lt.s32 	%p116, %r574, 0;
	neg.f64 	%fd158, %fd156;
	selp.f64 	%fd159, %fd158, %fd156, %p114;
	selp.f64 	%fd160, %fd159, %fd156, %p116;
	setp.eq.f64 	%p117, %fd260, 0d0000000000000000;
	selp.b32 	%r992, %r574, 0, %p114;
	or.b32  	%r993, %r992, 2146435072;
	selp.b32 	%r994, %r993, %r992, %p113;
	mov.b32 	%r995, 0;
	mov.b64 	%fd161, {%r995, %r994};
	selp.f64 	%fd254, %fd161, %fd160, %p117;
	add.f64 	%fd162, %fd260, 0d4010000000000000;
	{
	.reg .b32 %temp; 
	mov.b64 	{%temp, %r996}, %fd162;
	}
	and.b32  	%r997, %r996, 2146435072;
	setp.ne.s32 	%p118, %r997, 2146435072;
	@%p118 bra 	$L__BB0_139;
	setp.num.f64 	%p119, %fd260, %fd260;
	@%p119 bra 	$L__BB0_137;
	mov.f64 	%fd163, 0d4010000000000000;
	add.rn.f64 	%fd254, %fd260, %fd163;
	bra.uni 	$L__BB0_139;
$L__BB0_137:
	setp.neu.f64 	%p120, %fd39, 0d7FF0000000000000;
	@%p120 bra 	$L__BB0_139;
	or.b32  	%r998, %r559, -2147483648;
	selp.b32 	%r999, %r998, %r559, %p3;
	selp.b32 	%r1000, %r999, %r559, %p116;
	mov.b32 	%r1001, 0;
	mov.b64 	%fd254, {%r1001, %r1000};
$L__BB0_139:
	{
	.reg .b32 %temp; 
	mov.b64 	{%temp, %r575}, %fd38;
	}
	abs.f64 	%fd44, %fd38;
	{ // callseq 4, 0
	.param .b64 param0;
	st.param.f64 	[param0], %fd44;
	.param .b64 param1;
	st.param.f64 	[param1], 0d4010000000000000;
	.param .b64 retval0;
	call.uni (retval0), 
	__internal_accurate_pow, 
	(
	param0, 
	param1
	);
	ld.param.f64 	%fd164, [retval0];
	} // callseq 4
	setp.lt.s32 	%p125, %r575, 0;
	neg.f64 	%fd166, %fd164;
	selp.f64 	%fd167, %fd166, %fd164, %p114;
	selp.f64 	%fd168, %fd167, %fd164, %p125;
	setp.eq.f64 	%p126, %fd38, 0d0000000000000000;
	selp.b32 	%r1002, %r575, 0, %p114;
	or.b32  	%r1003, %r1002, 2146435072;
	selp.b32 	%r1004, %r1003, %r1002, %p113;
	mov.b32 	%r1005, 0;
	mov.b64 	%fd169, {%r1005, %r1004};
	selp.f64 	%fd255, %fd169, %fd168, %p126;
	add.f64 	%fd170, %fd38, 0d4010000000000000;
	{
	.reg .b32 %temp; 
	mov.b64 	{%temp, %r1006}, %fd170;
	}
	and.b32  	%r1007, %r1006, 2146435072;
	setp.ne.s32 	%p127, %r1007, 2146435072;
	@%p127 bra 	$L__BB0_144;
	setp.num.f64 	%p128, %fd38, %fd38;
	@%p128 bra 	$L__BB0_142;
	mov.f64 	%fd171, 0d4010000000000000;
	add.rn.f64 	%fd255, %fd38, %fd171;
	bra.uni 	$L__BB0_144;
$L__BB0_142:
	setp.neu.f64 	%p129, %fd44, 0d7FF0000000000000;
	@%p129 bra 	$L__BB0_144;
	or.b32  	%r1008, %r559, -2147483648;
	selp.b32 	%r1009, %r1008, %r559, %p3;
	selp.b32 	%r1010, %r1009, %r559, %p125;
	mov.b32 	%r1011, 0;
	mov.b64 	%fd255, {%r1011, %r1010};
$L__BB0_144:
	setp.eq.f64 	%p131, %fd260, 0d3FF0000000000000;
	selp.f64 	%fd172, 0d3FF0000000000000, %fd254, %p131;
	setp.neu.f64 	%p132, %fd239, 0d0000000000000000;
	setp.lt.s32 	%p133, %r560, 0;
	setp.eq.f64 	%p134, %fd38, 0d3FF0000000000000;
	selp.f64 	%fd173, 0d3FF0000000000000, %fd255, %p134;
	mul.f64 	%fd174, %fd172, 0d403E000000000000;
	add.f64 	%fd175, %fd172, %fd173;
	div.rn.f64 	%fd176, %fd174, %fd175;
	mul.f64 	%fd177, %fd19, %fd253;
	mul.f64 	%fd49, %fd177, %fd176;
	fma.rn.f64 	%fd178, %fd263, 0d4000000000000000, 0d3FF0000000000000;
	add.f64 	%fd50, %fd178, 0dC03C000000000000;
	{
	.reg .b32 %temp; 
	mov.b64 	{%temp, %r576}, %fd50;
	}
	shr.u32 	%r1012, %r576, 20;
	and.b32  	%r1013, %r1012, 2047;
	add.s32 	%r1014, %r1013, -1012;
	mov.b64 	%rd40, %fd50;
	shl.b64 	%rd13, %rd40, %r1014;
	setp.eq.s64 	%p6, %rd13, -9223372036854775808;
	{ // callseq 5, 0
	.param .b64 param0;
	st.param.f64 	[param0], %fd6;
	.param .b64 param1;
	st.param.f64 	[param1], %fd50;
	.param .b64 retval0;
	call.uni (retval0), 
	__internal_accurate_pow, 
	(
	param0, 
	param1
	);
	ld.param.f64 	%fd179, [retval0];
	} // callseq 5
	neg.f64 	%fd181, %fd179;
	selp.f64 	%fd182, %fd181, %fd179, %p6;
	selp.f64 	%fd51, %fd182, %fd179, %p133;
	@%p132 bra 	$L__BB0_146;
	setp.eq.s64 	%p138, %rd13, -9223372036854775808;
	abs.f64 	%fd186, %fd50;
	setp.neu.f64 	%p139, %fd186, 0d3FE0000000000000;
	and.pred  	%p6, %p139, %p138;
	selp.b32 	%r1015, %r560, 0, %p6;
	setp.lt.s32 	%p140, %r576, 0;
	or.b32  	%r1016, %r1015, 2146435072;
	selp.b32 	%r1017, %r1016, %r1015, %p140;
	mov.b32 	%r1018, 0;
	mov.b64 	%fd257, {%r1018, %r1017};
	bra.uni 	$L__BB0_147;
$L__BB0_146:
	cvt.rzi.f64.f64 	%fd183, %fd50;
	setp.neu.f64 	%p137, %fd50, %fd183;
	selp.f64 	%fd185, 0dFFF8000000000000, %fd51, %p137;
	selp.f64 	%fd257, %fd185, %fd51, %p133;
$L__BB0_147:
	add.f64 	%fd187, %fd239, %fd50;
	{
	.reg .b32 %temp; 
	mov.b64 	{%temp, %r1019}, %fd187;
	}
	and.b32  	%r1020, %r1019, 2146435072;
	setp.ne.s32 	%p141, %r1020, 2146435072;
	@%p141 bra 	$L__BB0_154;
	setp.num.f64 	%p142, %fd239, %fd239;
	setp.num.f64 	%p143, %fd50, %fd50;
	and.pred  	%p144, %p142, %p143;
	@%p144 bra 	$L__BB0_150;
	add.rn.f64 	%fd257, %fd239, %fd50;
	bra.uni 	$L__BB0_154;
$L__BB0_150:
	abs.f64 	%fd188, %fd50;
	setp.neu.f64 	%p145, %fd188, 0d7FF0000000000000;
	@%p145 bra 	$L__BB0_152;
	setp.eq.f64 	%p150, %fd239, 0dBFF0000000000000;
	setp.lt.s32 	%p151, %r576, 0;
	xor.b32  	%r1028, %r561, 2146435072;
	selp.b32 	%r1029, %r1028, %r561, %p151;
	selp.b32 	%r1030, 1072693248, %r1029, %p150;
	mov.b32 	%r1031, 0;
	mov.b64 	%fd257, {%r1031, %r1030};
	bra.uni 	$L__BB0_154;
$L__BB0_152:
	setp.neu.f64 	%p146, %fd6, 0d7FF0000000000000;
	@%p146 bra 	$L__BB0_154;
	setp.lt.s32 	%p147, %r560, 0;
	setp.lt.s32 	%p148, %r576, 0;
	selp.b32 	%r1021, 0, 2146435072, %p148;
	and.b32  	%r1022, %r576, 2147483647;
	setp.ne.s32 	%p149, %r1022, 1071644672;
	or.b32  	%r1023, %r1021, -2147483648;
	selp.b32 	%r1024, %r1023, %r1021, %p149;
	selp.b32 	%r1025, %r1024, %r1021, %p6;
	selp.b32 	%r1026, %r1025, %r1021, %p147;
	mov.b32 	%r1027, 0;
	mov.b64 	%fd257, {%r1027, %r1026};
$L__BB0_154:
	setp.neu.f64 	%p152, %fd239, 0d0000000000000000;
	fma.rn.f64 	%fd189, %fd19, 0d4000000000000000, 0d3FF0000000000000;
	add.f64 	%fd59, %fd189, 0dC03C000000000000;
	{
	.reg .b32 %temp; 
	mov.b64 	{%temp, %r577}, %fd59;
	}
	shr.u32 	%r1032, %r577, 20;
	and.b32  	%r1033, %r1032, 2047;
	add.s32 	%r1034, %r1033, -1012;
	mov.b64 	%rd41, %fd59;
	shl.b64 	%rd14, %rd41, %r1034;
	setp.eq.s64 	%p9, %rd14, -9223372036854775808;
	@%p152 bra 	$L__BB0_156;
	setp.eq.s64 	%p155, %rd14, -9223372036854775808;
	abs.f64 	%fd198, %fd59;
	setp.neu.f64 	%p156, %fd198, 0d3FE0000000000000;
	and.pred  	%p9, %p156, %p155;
	selp.b32 	%r1035, %r560, 0, %p9;
	setp.lt.s32 	%p157, %r577, 0;
	or.b32  	%r1036, %r1035, 2146435072;
	selp.b32 	%r1037, %r1036, %r1035, %p157;
	mov.b32 	%r1038, 0;
	mov.b64 	%fd259, {%r1038, %r1037};
	bra.uni 	$L__BB0_157;
$L__BB0_156:
	{ // callseq 6, 0
	.param .b64 param0;
	st.param.f64 	[param0], %fd6;
	.param .b64 param1;
	st.param.f64 	[param1], %fd59;
	.param .b64 retval0;
	call.uni (retval0), 
	__internal_accurate_pow, 
	(
	param0, 
	param1
	);
	ld.param.f64 	%fd190, [retval0];
	} // callseq 6
	setp.lt.s32 	%p153, %r560, 0;
	cvt.rzi.f64.f64 	%fd192, %fd59;
	setp.neu.f64 	%p154, %fd59, %fd192;
	neg.f64 	%fd194, %fd190;
	selp.f64 	%fd195, %fd194, %fd190, %p9;
	selp.f64 	%fd196, %fd195, %fd190, %p153;
	selp.f64 	%fd197, 0dFFF8000000000000, %fd196, %p154;
	selp.f64 	%fd259, %fd197, %fd196, %p153;
$L__BB0_157:
	add.f64 	%fd199, %fd239, %fd59;
	{
	.reg .b32 %temp; 
	mov.b64 	{%temp, %r1039}, %fd199;
	}
	and.b32  	%r1040, %r1039, 2146435072;
	setp.ne.s32 	%p158, %r1040, 2146435072;
	@%p158 bra 	$L__BB0_164;
	setp.num.f64 	%p159, %fd239, %fd239;
	setp.num.f64 	%p160, %fd59, %fd59;
	and.pred  	%p161, %p159, %p160;
	@%p161 bra 	$L__BB0_160;
	add.rn.f64 	%fd259, %fd239, %fd59;
	bra.uni 	$L__BB0_164;
$L__BB0_160:
	abs.f64 	%fd200, %fd59;
	setp.neu.f64 	%p162, %fd200, 0d7FF0000000000000;
	@%p162 bra 	$L__BB0_162;
	setp.eq.f64 	%p167, %fd239, 0dBFF0000000000000;
	setp.lt.s32 	%p168, %r577, 0;
	xor.b32  	%r1048, %r561, 2146435072;
	selp.b32 	%r1049, %r1048, %r561, %p168;
	selp.b32 	%r1050, 1072693248, %r1049, %p167;
	mov.b32 	%r1051, 0;
	mov.b64 	%fd259, {%r1051, %r1050};
	bra.uni 	$L__BB0_164;
$L__BB0_162:
	setp.neu.f64 	%p163, %fd6, 0d7FF0000000000000;
	@%p163 bra 	$L__BB0_164;
	setp.lt.s32 	%p164, %r560, 0;
	setp.lt.s32 	%p165, %r577, 0;
	selp.b32 	%r1041, 0, 2146435072, %p165;
	and.b32  	%r1042, %r577, 2147483647;
	setp.ne.s32 	%p166, %r1042, 1071644672;
	or.b32  	%r1043, %r1041, -2147483648;
	selp.b32 	%r1044, %r1043, %r1041, %p166;
	selp.b32 	%r1045, %r1044, %r1041, %p9;
	selp.b32 	%r1046, %r1045, %r1041, %p164;
	mov.b32 	%r1047, 0;
	mov.b64 	%fd259, {%r1047, %r1046};
$L__BB0_164:
	setp.eq.f64 	%p169, %fd239, 0d3FF0000000000000;
	setp.eq.f64 	%p170, %fd59, 0d0000000000000000;
	selp.f64 	%fd201, 0d3FF0000000000000, %fd259, %p170;
	selp.f64 	%fd202, 0d3FF0000000000000, %fd201, %p169;
	mul.f64 	%fd203, %fd263, %fd253;
	mul.f64 	%fd204, %fd203, 0d3FDEB851EB851EB8;
	mul.f64 	%fd205, %fd204, %fd202;
	shr.u32 	%r1052, %r567, 2;
	xor.b32  	%r1053, %r1052, %r567;
	shl.b32 	%r1054, %r1094, 4;
	shl.b32 	%r1055, %r1053, 1;
	xor.b32  	%r1056, %r1055, %r1054;
	xor.b32  	%r1057, %r1056, %r1053;
	xor.b32  	%r1095, %r1057, %r1094;
	add.s32 	%r1058, %r1361, %r1095;
	add.s32 	%r1059, %r1058, 362437;
	cvt.rn.f32.u32 	%f3, %r1059;
	fma.rn.f32 	%f4, %f3, 0f2F800000, 0f2F000000;
	cvt.f64.f32 	%fd206, %f4;
	setp.eq.f64 	%p171, %fd50, 0d0000000000000000;
	selp.f64 	%fd207, 0d3FF0000000000000, %fd257, %p171;
	selp.f64 	%fd208, 0d3FF0000000000000, %fd207, %p169;
	mul.f64 	%fd209, %fd49, %fd208;
	setp.gt.f64 	%p172, %fd209, %fd206;
	add.f64 	%fd210, %fd263, 0d3FF0000000000000;
	selp.f64 	%fd211, %fd210, %fd263, %p172;
	shr.u32 	%r1060, %r566, 2;
	xor.b32  	%r1061, %r1060, %r566;
	shl.b32 	%r1062, %r1095, 4;
	shl.b32 	%r1063, %r1061, 1;
	xor.b32  	%r1064, %r1063, %r1062;
	xor.b32  	%r1065, %r1064, %r1061;
	xor.b32  	%r1096, %r1065, %r1095;
	add.s32 	%r1361, %r1361, 724874;
	add.s32 	%r1066, %r1096, %r1361;
	cvt.rn.f32.u32 	%f5, %r1066;
	fma.rn.f32 	%f6, %f5, 0f2F800000, 0f2F000000;
	cvt.f64.f32 	%fd212, %f6;
	setp.gt.f64 	%p173, %fd205, %fd212;
	add.f64 	%fd213, %fd211, 0dBFF0000000000000;
	selp.f64 	%fd263, %fd213, %fd211, %p173;
	setp.ge.f64 	%p174, %fd263, 0d4014000000000000;
	selp.b16 	%rs5, 0, %rs5, %p174;
	mov.f64 	%fd214, 0d3FB999999999999A;
	sub.f64 	%fd215, %fd214, %fd260;
	div.rn.f64 	%fd216, %fd215, 0d3F5D29DC725C3DEE;
	add.f64 	%fd217, %fd216, 0d0000000000000000;
	add.f64 	%fd218, %fd217, %fd262;
	add.f64 	%fd219, %fd21, 0d0000000000000000;
	add.f64 	%fd220, %fd219, %fd22;
	add.f64 	%fd221, %fd220, %fd23;
	add.f64 	%fd222, %fd218, %fd221;
	mul.f64 	%fd223, %fd262, 0dBD719799812DEA11;
	div.rn.f64 	%fd224, %fd223, 0d3D7C25C268497682;
	mov.f64 	%fd225, 0d408F400000000000;
	sub.f64 	%fd226, %fd225, %fd261;
	div.rn.f64 	%fd227, %fd226, 0d401A000000000000;
	add.f64 	%fd228, %fd227, %fd224;
	mul.f64 	%fd229, %fd228, %fd36;
	fma.rn.f64 	%fd260, %fd222, %fd253, %fd260;
	fma.rn.f64 	%fd261, %fd229, %fd253, %fd261;
	fma.rn.f64 	%fd242, %fd253, %fd21, %fd242;
	fma.rn.f64 	%fd241, %fd253, %fd22, %fd241;
	fma.rn.f64 	%fd240, %fd253, %fd23, %fd240;
	add.f64 	%fd230, %fd245, %fd253;
	mul.f64 	%fd231, %fd230, 0d40F86A0000000000;
	mov.f64 	%fd232, 0d3FE0000000000000;
	copysign.f64 	%fd233, %fd231, %fd232;
	add.rz.f64 	%fd234, %fd231, %fd233;
	cvt.rzi.f64.f64 	%fd235, %fd234;
	div.rn.f64 	%fd244, %fd235, 0d40F86A0000000000;
	add.s32 	%r1367, %r1367, 1;
	setp.ne.s32 	%p175, %r1367, %r584;
	@%p175 bra 	$L__BB0_119;
$L__BB0_165:
	mul.f64 	%fd236, %fd262, 0d412E848000000000;
	fma.rn.f64 	%fd237, %fd262, 0d412E848000000000, %fd236;
	mul.f64 	%fd238, %fd237, 0d40581F0A3D70A3D7;
	mul.f64 	%fd266, %fd238, 0d3D719799812DEA11;
$L__BB0_166:
	mov.u32 	%r1067, %ntid.x;
	mov.u32 	%r1068, %ctaid.x;
	mov.u32 	%r1069, %tid.x;
	mad.lo.s32 	%r1070, %r1067, %r1068, %r1069;
	mad.lo.s32 	%r1071, %r585, %r1070, %r1370;
	mul.wide.s32 	%rd42, %r1071, 8;
	add.s64 	%rd43, %rd4, %rd42;
	st.global.f64 	[%rd43], %fd260;
	add.s64 	%rd44, %rd3, %rd42;
	st.global.f64 	[%rd44], %fd261;
	add.s64 	%rd45, %rd2, %rd42;
	st.global.f64 	[%rd45], %fd266;
	add.s64 	%rd46, %rd1, %rd42;
	st.global.f64 	[%rd46], %fd263;
	mov.u64 	%rd47, $str$1;
	cvta.global.u64 	%rd48, %rd47;
	{ // callseq 7, 0
	.param .b64 param0;
	st.param.b64 	[param0], %rd48;
	.param .b64 param1;
	st.param.b64 	[param1], 0;
	.param .b32 retval0;
	call.uni (retval0), 
	vprintf, 
	(
	param0, 
	param1
	);
	ld.param.b32 	%r1072, [retval0];
	} // callseq 7
	ret;

}
.func  (.param .b64 func_retval0) __internal_accurate_pow(
	.param .b64 __internal_accurate_pow_param_0,
	.param .b64 __internal_accurate_pow_param_1
)
{
	.reg .pred 	%p<8>;
	.reg .b32 	%r<49>;
	.reg .b32 	%f<3>;
	.reg .b64 	%fd<109>;

	ld.param.f64 	%fd10, [__internal_accurate_pow_param_0];
	ld.param.f64 	%fd11, [__internal_accurate_pow_param_1];
	{
	.reg .b32 %temp; 
	mov.b64 	{%temp, %r46}, %fd10;
	}
	{
	.reg .b32 %temp; 
	mov.b64 	{%r45, %temp}, %fd10;
	}
	shr.u32 	%r47, %r46, 20;
	setp.gt.u32 	%p1, %r46, 1048575;
	@%p1 bra 	$L__BB1_2;
	mul.f64 	%fd12, %fd10, 0d4350000000000000;
	{
	.reg .b32 %temp; 
	mov.b64 	{%temp, %r46}, %fd12;
	}
	{
	.reg .b32 %temp; 
	mov.b64 	{%r45, %temp}, %fd12;
	}
	shr.u32 	%r16, %r46, 20;
	add.s32 	%r47, %r16, -54;
$L__BB1_2:
	add.s32 	%r48, %r47, -1023;
	and.b32  	%r17, %r46, -2146435073;
	or.b32  	%r18, %r17, 1072693248;
	mov.b64 	%fd107, {%r45, %r18};
	setp.lt.u32 	%p2, %r18, 1073127583;
	@%p2 bra 	$L__BB1_4;
	{
	.reg .b32 %temp; 
	mov.b64 	{%r19, %temp}, %fd107;
	}
	{
	.reg .b32 %temp; 
	mov.b64 	{%temp, %r20}, %fd107;
	}
	add.s32 	%r21, %r20, -1048576;
	mov.b64 	%fd107, {%r19, %r21};
	add.s32 	%r48, %r47, -1022;
$L__BB1_4:
	add.f64 	%fd13, %fd107, 0dBFF0000000000000;
	add.f64 	%fd14, %fd107, 0d3FF0000000000000;
	rcp.approx.ftz.f64 	%fd15, %fd14;
	neg.f64 	%fd16, %fd14;
	fma.rn.f64 	%fd17, %fd16, %fd15, 0d3FF0000000000000;
	fma.rn.f64 	%fd18, %fd17, %fd17, %fd17;
	fma.rn.f64 	%fd19, %fd18, %fd15, %fd15;
	mul.f64 	%fd20, %fd13, %fd19;
	fma.rn.f64 	%fd21, %fd13, %fd19, %fd20;
	mul.f64 	%fd22, %fd21, %fd21;
	fma.rn.f64 	%fd23, %fd22, 0d3EB0F5FF7D2CAFE2, 0d3ED0F5D241AD3B5A;
	fma.rn.f64 	%fd24, %fd23, %fd22, 0d3EF3B20A75488A3F;
	fma.rn.f64 	%fd25, %fd24, %fd22, 0d3F1745CDE4FAECD5;
	fma.rn.f64 	%fd26, %fd25, %fd22, 0d3F3C71C7258A578B;
	fma.rn.f64 	%fd27, %fd26, %fd22, 0d3F6249249242B910;
	fma.rn.f64 	%fd28, %fd27, %fd22, 0d3F89999999999DFB;
	sub.f64 	%fd29, %fd13, %fd21;
	add.f64 	%fd30, %fd29, %fd29;
	neg.f64 	%fd31, %fd21;
	fma.rn.f64 	%fd32, %fd31, %fd13, %fd30;
	mul.f64 	%fd33, %fd19, %fd32;
	fma.rn.f64 	%fd34, %fd22, %fd28, 0d3FB5555555555555;
	mov.f64 	%fd35, 0d3FB5555555555555;
	sub.f64 	%fd36, %fd35, %fd34;
	fma.rn.f64 	%fd37, %fd22, %fd28, %fd36;
	add.f64 	%fd38, %fd37, 0dBC46A4CB00B9E7B0;
	add.f64 	%fd39, %fd34, %fd38;
	sub.f64 	%fd40, %fd34, %fd39;
	add.f64 	%fd41, %fd38, %fd40;
	mul.rn.f64 	%fd42, %fd21, %fd21;
	neg.f64 	%fd43, %fd42;
	fma.rn.f64 	%fd44, %fd21, %fd21, %fd43;
	{
	.reg .b32 %temp; 
	mov.b64 	{%r22, %temp}, %fd33;
	}
	{
	.reg .b32 %temp; 
	mov.b64 	{%temp, %r23}, %fd33;
	}
	add.s32 	%r24, %r23, 1048576;
	mov.b64 	%fd45, {%r22, %r24};
	fma.rn.f64 	%fd46, %fd21, %fd45, %fd44;
	mul.rn.f64 	%fd47, %fd42, %fd21;
	neg.f64 	%fd48, %fd47;
	fma.rn.f64 	%fd49, %fd42, %fd21, %fd48;
	fma.rn.f64 	%fd50, %fd42, %fd33, %fd49;
	fma.rn.f64 	%fd51, %fd46, %fd21, %fd50;
	mul.rn.f64 	%fd52, %fd39, %fd47;
	neg.f64 	%fd53, %fd52;
	fma.rn.f64 	%fd54, %fd39, %fd47, %fd53;
	fma.rn.f64 	%fd55, %fd39, %fd51, %fd54;
	fma.rn.f64 	%fd56, %fd41, %fd47, %fd55;
	add.f64 	%fd57, %fd52, %fd56;
	sub.f64 	%fd58, %fd52, %fd57;
	add.f64 	%fd59, %fd56, %fd58;
	add.f64 	%fd60, %fd21, %fd57;
	sub.f64 	%fd61, %fd21, %fd60;
	add.f64 	%fd62, %fd57, %fd61;
	add.f64 	%fd63, %fd59, %fd62;
	add.f64 	%fd64, %fd33, %fd63;
	add.f64 	%fd65, %fd60, %fd64;
	sub.f64 	%fd66, %fd60, %fd65;
	add.f64 	%fd67, %fd64, %fd66;
	xor.b32  	%r25, %r48, -2147483648;
	mov.b32 	%r26, 1127219200;
	mov.b64 	%fd68, {%r25, %r26};
	mov.b32 	%r27, -2147483648;
	mov.b64 	%fd69, {%r27, %r26};
	sub.f64 	%fd70, %fd68, %fd69;
	fma.rn.f64 	%fd71, %fd70, 0d3FE62E42FEFA39EF, %fd65;
	fma.rn.f64 	%fd72, %fd70, 0dBFE62E42FEFA39EF, %fd71;
	sub.f64 	%fd73, %fd72, %fd65;
	sub.f64 	%fd74, %fd67, %fd73;
	fma.rn.f64 	%fd75, %fd70, 0d3C7ABC9E3B39803F, %fd74;
	add.f64 	%fd76, %fd71, %fd75;
	sub.f64 	%fd77, %fd71, %fd76;
	add.f64 	%fd78, %fd75, %fd77;
	{
	.reg .b32 %temp; 
	mov.b64 	{%temp, %r28}, %fd11;
	}
	{
	.reg .b32 %temp; 
	mov.b64 	{%r29, %temp}, %fd11;
	}
	shl.b32 	%r30, %r28, 1;
	setp.gt.u32 	%p3, %r30, -33554433;
	and.b32  	%r31, %r28, -15728641;
	selp.b32 	%r32, %r31, %r28, %p3;
	mov.b64 	%fd79, {%r29, %r32};
	mul.rn.f64 	%fd80, %fd76, %fd79;
	neg.f64 	%fd81, %fd80;
	fma.rn.f64 	%fd82, %fd76, %fd79, %fd81;
	fma.rn.f64 	%fd83, %fd78, %fd79, %fd82;
	add.f64 	%fd4, %fd80, %fd83;
	sub.f64 	%fd84, %fd80, %fd4;
	add.f64 	%fd5, %fd83, %fd84;
	fma.rn.f64 	%fd85, %fd4, 0d3FF71547652B82FE, 0d4338000000000000;
	{
	.reg .b32 %temp; 
	mov.b64 	{%r13, %temp}, %fd85;
	}
	mov.f64 	%fd86, 0dC338000000000000;
	add.rn.f64 	%fd87, %fd85, %fd86;
	fma.rn.f64 	%fd88, %fd87, 0dBFE62E42FEFA39EF, %fd4;
	fma.rn.f64 	%fd89, %fd87, 0dBC7ABC9E3B39803F, %fd88;
	fma.rn.f64 	%fd90, %fd89, 0d3E5ADE1569CE2BDF, 0d3E928AF3FCA213EA;
	fma.rn.f64 	%fd91, %fd90, %fd89, 0d3EC71DEE62401315;
	fma.rn.f64 	%fd92, %fd91, %fd89, 0d3EFA01997C89EB71;
	fma.rn.f64 	%fd93, %fd92, %fd89, 0d3F2A01A014761F65;
	fma.rn.f64 	%fd94, %fd93, %fd89, 0d3F56C16C1852B7AF;
	fma.rn.f64 	%fd95, %fd94, %fd89, 0d3F81111111122322;
	fma.rn.f64 	%fd96, %fd95, %fd89, 0d3FA55555555502A1;
	fma.rn.f64 	%fd97, %fd96, %fd89, 0d3FC5555555555511;
	fma.rn.f64 	%fd98, %fd97, %fd89, 0d3FE000000000000B;
	fma.rn.f64 	%fd99, %fd98, %fd89, 0d3FF0000000000000;
	fma.rn.f64 	%fd100, %fd99, %fd89, 0d3FF0000000000000;
	{
	.reg .b32 %temp; 
	mov.b64 	{%r14, %temp}, %fd100;
	}
	{
	.reg .b32 %temp; 
	mov.b64 	{%temp, %r15}, %fd100;
	}
	shl.b32 	%r33, %r13, 20;
	add.s32 	%r34, %r33, %r15;
	mov.b64 	%fd108, {%r14, %r34};
	{
	.reg .b32 %temp; 
	mov.b64 	{%temp, %r35}, %fd4;
	}
	mov.b32 	%f2, %r35;
	abs.f32 	%f1, %f2;
	setp.lt.f32 	%p4, %f1, 0f4086232B;
	@%p4 bra 	$L__BB1_7;
	setp.lt.f64 	%p5, %fd4, 0d0000000000000000;
	add.f64 	%fd101, %fd4, 0d7FF0000000000000;
	selp.f64 	%fd108, 0d0000000000000000, %fd101, %p5;
	setp.geu.f32 	%p6, %f1, 0f40874800;
	@%p6 bra 	$L__BB1_7;
	shr.u32 	%r36, %r13, 31;
	add.s32 	%r37, %r13, %r36;
	shr.s32 	%r38, %r37, 1;
	shl.b32 	%r39, %r38, 20;
	add.s32 	%r40, %r15, %r39;
	mov.b64 	%fd102, {%r14, %r40};
	sub.s32 	%r41, %r13, %r38;
	shl.b32 	%r42, %r41, 20;
	add.s32 	%r43, %r42, 1072693248;
	mov.b32 	%r44, 0;
	mov.b64 	%fd103, {%r44, %r43};
	mul.f64 	%fd108, %fd103, %fd102;
$L__BB1_7:
	abs.f64 	%fd104, %fd108;
	setp.eq.f64 	%p7, %fd104, 0d7FF0000000000000;
	fma.rn.f64 	%fd105, %fd108, %fd5, %fd108;
	selp.f64 	%fd106, %fd108, %fd105, %p7;
	st.param.f64 	[func_retval0], %fd106;
	ret;

}


// ===== COMPILED SASS (sm_100) =====

	.target	sm_100

	.elftype	@"ET_EXEC"


//--------------------- .note.nv.tkinfo           --------------------------
	.section	.note.nv.tkinfo,"",@"SHT_NOTE"
	.sectionflags	@"SHF_NOTE_NV_TKINFO"
	.tkinfo
        /*0018*/ 	.word	0x00000002
        /*0030*/ 	.string	""
        /*0030*/ 	.string	"ptxas"
        /*0030*/ 	.string	"Cuda compilation tools, release 13.0, V13.0.88"
        /*0030*/ 	.string	"Build cuda_13.0.r13.0/compiler.36424714_0"
        /*0030*/ 	.string	"-arch sm_100 -m 64 "



//--------------------- .note.nv.cuinfo           --------------------------
	.section	.note.nv.cuinfo,"",@"SHT_NOTE"
	.sectionflags	@"SHF_NOTE_NV_CUINFO"
        /*0018*/ 	.short	0x0002
        /*001a*/ 	.short	0x0064
        /*001c*/ 	.short	0x0082
	.zero		2


//--------------------- .nv.info                  --------------------------
	.section	.nv.info,"",@"SHT_CUDA_INFO"
	.align	4


	//----- nvinfo : EIATTR_REGCOUNT
	.align		4
        /*0000*/ 	.byte	0x04, 0x2f
        /*0002*/ 	.short	(.L_12 - .L_11)
	.align		4
.L_11:
        /*0004*/ 	.word	index@(_Z10simulationdddddiiPdS_S_S_)
        /*0008*/ 	.word	0x00000048


	//----- nvinfo : EIATTR_FRAME_SIZE
	.align		4
.L_12:
        /*000c*/ 	.byte	0x04, 0x11
        /*000e*/ 	.short	(.L_14 - .L_13)
	.align		4
.L_13:
        /*0010*/ 	.word	index@($_Z10simulationdddddiiPdS_S_S_$__internal_accurate_pow)
        /*0014*/ 	.word	0x00000000


	//----- nvinfo : EIATTR_FRAME_SIZE
	.align		4
.L_14:
        /*0018*/ 	.byte	0x04, 0x11
        /*001a*/ 	.short	(.L_16 - .L_15)
	.align		4
.L_15:
        /*001c*/ 	.word	index@($__internal_0_$__cuda_sm20_div_rn_f64_full)
        /*0020*/ 	.word	0x00000000


	//----- nvinfo : EIATTR_FRAME_SIZE
	.align		4
.L_16:
        /*0024*/ 	.byte	0x04, 0x11
        /*0026*/ 	.short	(.L_18 - .L_17)
	.align		4
.L_17:
        /*0028*/ 	.word	index@(_Z10simulationdddddiiPdS_S_S_)
        /*002c*/ 	.word	0x00000000


	//----- nvinfo : EIATTR_MIN_STACK_SIZE
	.align		4
.L_18:
        /*0030*/ 	.byte	0x04, 0x12
        /*0032*/ 	.short	(.L_20 - .L_19)
	.align		4
.L_19:
        /*0034*/ 	.word	index@(_Z10simulationdddddiiPdS_S_S_)
        /*0038*/ 	.word	0x00000000
.L_20:


//--------------------- .nv.compat                --------------------------
	.section	.nv.compat,"",@"SHT_CUDA_COMPAT_INFO"
	.align	4
        /*0000*/ 	.byte	0x02, 0x09, 0x00, 0x00, 0x02, 0x02, 0x01, 0x00, 0x02, 0x05, 0x05, 0x00, 0x03, 0x07, 0x01, 0x01
        /*0010*/ 	.byte	0x02, 0x03, 0x00, 0x00, 0x02, 0x06, 0x01, 0x00, 0x04, 0x0b, 0x08, 0x00, 0x01, 0x00, 0x00, 0x00
        /*0020*/ 	.byte	0x00, 0x00, 0x00, 0x00


//--------------------- .nv.info._Z10simulationdddddiiPdS_S_S_ --------------------------
	.section	.nv.info._Z10simulationdddddiiPdS_S_S_,"",@"SHT_CUDA_INFO"
	.sectionflags	@""
	.align	4


	//----- nvinfo : EIATTR_CUDA_API_VERSION
	.align		4
        /*0000*/ 	.byte	0x04, 0x37
        /*0002*/ 	.short	(.L_22 - .L_21)
.L_21:
        /*0004*/ 	.word	0x00000082


	//----- nvinfo : EIATTR_KPARAM_INFO
	.align		4
.L_22:
        /*0008*/ 	.byte	0x04, 0x17
        /*000a*/ 	.short	(.L_24 - .L_23)
.L_23:
        /*000c*/ 	.word	0x00000000
        /*0010*/ 	.short	0x000a
        /*0012*/ 	.short	0x0048
        /*0014*/ 	.byte	0x00, 0xf5, 0x21, 0x00


	//----- nvinfo : EIATTR_KPARAM_INFO
	.align		4
.L_24:
        /*0018*/ 	.byte	0x04, 0x17
        /*001a*/ 	.short	(.L_26 - .L_25)
.L_25:
        /*001c*/ 	.word	0x00000000
        /*0020*/ 	.short	0x0009
        /*0022*/ 	.short	0x0040
        /*0024*/ 	.byte	0x00, 0xf5, 0x21, 0x00


	//----- nvinfo : EIATTR_KPARAM_INFO
	.align		4
.L_26:
        /*0028*/ 	.byte	0x04, 0x17
        /*002a*/ 	.short	(.L_28 - .L_27)
.L_27:
        /*002c*/ 	.word	0x00000000
        /*0030*/ 	.short	0x0008
        /*0032*/ 	.short	0x0038
        /*0034*/ 	.byte	0x00, 0xf5, 0x21, 0x00


	//----- nvinfo : EIATTR_KPARAM_INFO
	.align		4
.L_28:
        /*0038*/ 	.byte	0x04, 0x17
        /*003a*/ 	.short	(.L_30 - .L_29)
.L_29:
        /*003c*/ 	.word	0x00000000
        /*0040*/ 	.short	0x0007
        /*0042*/ 	.short	0x0030
        /*0044*/ 	.byte	0x00, 0xf5, 0x21, 0x00


	//----- nvinfo : EIATTR_KPARAM_INFO
	.align		4
.L_30:
        /*0048*/ 	.byte	0x04, 0x17
        /*004a*/ 	.short	(.L_32 - .L_31)
.L_31:
        /*004c*/ 	.word	0x00000000
        /*0050*/ 	.short	0x0006
        /*0052*/ 	.short	0x002c
        /*0054*/ 	.byte	0x00, 0xf0, 0x11, 0x00


	//----- nvinfo : EIATTR_KPARAM_INFO
	.align		4
.L_32:
        /*0058*/ 	.byte	0x04, 0x17
        /*005a*/ 	.short	(.L_34 - .L_33)
.L_33:
        /*005c*/ 	.word	0x00000000
        /*0060*/ 	.short	0x0005
        /*0062*/ 	.short	0x0028
        /*0064*/ 	.byte	0x00, 0xf0, 0x11, 0x00


	//----- nvinfo : EIATTR_KPARAM_INFO
	.align		4
.L_34:
        /*0068*/ 	.byte	0x04, 0x17
        /*006a*/ 	.short	(.L_36 - .L_35)
.L_35:
        /*006c*/ 	.word	0x00000000
        /*0070*/ 	.short	0x0004
        /*0072*/ 	.short	0x0020
        /*0074*/ 	.byte	0x00, 0xf0, 0x21, 0x00


	//----- nvinfo : EIATTR_KPARAM_INFO
	.align		4
.L_36:
        /*0078*/ 	.byte	0x04, 0x17
        /*007a*/ 	.short	(.L_38 - .L_37)
.L_37:
        /*007c*/ 	.word	0x00000000
        /*0080*/ 	.short	0x0003
        /*0082*/ 	.short	0x0018
        /*0084*/ 	.byte	0x00, 0xf0, 0x21, 0x00


	//----- nvinfo : EIATTR_KPARAM_INFO
	.align		4
.L_38:
        /*0088*/ 	.byte	0x04, 0x17
        /*008a*/ 	.short	(.L_40 - .L_39)
.L_39:
        /*008c*/ 	.word	0x00000000
        /*0090*/ 	.short	0x0002
        /*0092*/ 	.short	0x0010
        /*0094*/ 	.byte	0x00, 0xf0, 0x21, 0x00


	//----- nvinfo : EIATTR_KPARAM_INFO
	.align		4
.L_40:
        /*0098*/ 	.byte	0x04, 0x17
        /*009a*/ 	.short	(.L_42 - .L_41)
.L_41:
        /*009c*/ 	.word	0x00000000
        /*00a0*/ 	.short	0x0001
        /*00a2*/ 	.short	0x0008
        /*00a4*/ 	.byte	0x00, 0xf0, 0x21, 0x00


	//----- nvinfo : EIATTR_KPARAM_INFO
	.align		4
.L_42:
        /*00a8*/ 	.byte	0x04, 0x17
        /*00aa*/ 	.short	(.L_44 - .L_43)
.L_43:
        /*00ac*/ 	.word	0x00000000
        /*00b0*/ 	.short	0x0000
        /*00b2*/ 	.short	0x0000
        /*00b4*/ 	.byte	0x00, 0xf0, 0x21, 0x00


	//----- nvinfo : EIATTR_SPARSE_MMA_MASK
	.align		4
.L_44:
        /*00b8*/ 	.byte	0x03, 0x50
        /*00ba*/ 	.short	0x0000


	//----- nvinfo : EIATTR_MAXREG_COUNT
	.align		4
        /*00bc*/ 	.byte	0x03, 0x1b
        /*00be*/ 	.short	0x00ff


	//----- nvinfo : EIATTR_EXTERNS
	.align		4
        /*00c0*/ 	.byte	0x04, 0x0f
        /*00c2*/ 	.short	(.L_46 - .L_45)


	//   ....[0]....
	.align		4
.L_45:
        /*00c4*/ 	.word	index@(vprintf)


	//----- nvinfo : EIATTR_MERCURY_ISA_VERSION
	.align		4
.L_46:
        /*00c8*/ 	.byte	0x03, 0x5f
        /*00ca*/ 	.short	0x0101


	//----- nvinfo : EIATTR_VRC_CTA_INIT_COUNT
	.align		4
        /*00cc*/ 	.byte	0x02, 0x4a
	.zero		1
	.zero		1


	//----- nvinfo : EIATTR_SYSCALL_OFFSETS
	.align		4
        /*00d0*/ 	.byte	0x04, 0x46
        /*00d2*/ 	.short	(.L_48 - .L_47)


	//   ....[0]....
.L_47:
        /*00d4*/ 	.word	0x00002db0


	//   ....[1]....
        /*00d8*/ 	.word	0x00005980


	//----- nvinfo : EIATTR_EXIT_INSTR_OFFSETS
	.align		4
.L_48:
        /*00dc*/ 	.byte	0x04, 0x1c
        /*00de*/ 	.short	(.L_50 - .L_49)


	//   ....[0]....
.L_49:
        /*00e0*/ 	.word	0x00005990


	//----- nvinfo : EIATTR_CRS_STACK_SIZE
	.align		4
.L_50:
        /*00e4*/ 	.byte	0x04, 0x1e
        /*00e6*/ 	.short	(.L_52 - .L_51)
.L_51:
        /*00e8*/ 	.word	0x00000000


	//----- nvinfo : EIATTR_CBANK_PARAM_SIZE
	.align		4
.L_52:
        /*00ec*/ 	.byte	0x03, 0x19
        /*00ee*/ 	.short	0x0050


	//----- nvinfo : EIATTR_PARAM_CBANK
	.align		4
        /*00f0*/ 	.byte	0x04, 0x0a
        /*00f2*/ 	.short	(.L_54 - .L_53)
	.align		4
.L_53:
        /*00f4*/ 	.word	index@(.nv.constant0._Z10simulationdddddiiPdS_S_S_)
        /*00f8*/ 	.short	0x0380
        /*00fa*/ 	.short	0x0050


	//----- nvinfo : EIATTR_SW_WAR
	.align		4
.L_54:
        /*00fc*/ 	.byte	0x04, 0x36
        /*00fe*/ 	.short	(.L_56 - .L_55)
.L_55:
        /*0100*/ 	.word	0x00000008
.L_56:


//--------------------- .nv.callgraph             --------------------------
	.section	.nv.callgraph,"",@"SHT_CUDA_CALLGRAPH"
	.align	4
	.sectionentsize	8
	.align		4
        /*0000*/ 	.word	0x00000000
	.align		4
        /*0004*/ 	.word	0xffffffff
	.align		4
        /*0008*/ 	.word	index@(_Z10simulationdddddiiPdS_S_S_)
	.align		4
        /*000c*/ 	.word	index@(vprintf)
	.align		4
        /*0010*/ 	.word	0x00000000
	.align		4
        /*0014*/ 	.word	0xfffffffe
	.align		4
        /*0018*/ 	.word	0x00000000
	.align		4
        /*001c*/ 	.word	0xfffffffd
	.align		4
        /*0020*/ 	.word	0x00000000
	.align		4
        /*0024*/ 	.word	0xfffffffc


//--------------------- .nv.constant4             --------------------------
	.section	.nv.constant4,"a",@progbits
	.align	8
	.align		8
.nv.constant4:
        /*0000*/ 	.dword	vprintf
	.align		8
        /*0008*/ 	.dword	precalc_xorwow_matrix
	.align		8
        /*0010*/ 	.dword	precalc_xorwow_offset_matrix
	.align		8
        /*0018*/ 	.dword	mrg32k3aM1
	.align		8
        /*0020*/ 	.dword	mrg32k3aM2
	.align		8
        /*0028*/ 	.dword	mrg32k3aM1SubSeq
	.align		8
        /*0030*/ 	.dword	mrg32k3aM2SubSeq
	.align		8
        /*0038*/ 	.dword	mrg32k3aM1Seq
	.align		8
        /*0040*/ 	.dword	mrg32k3aM2Seq
	.align		8
        /*0048*/ 	.dword	$str
	.align		8
        /*0050*/ 	.dword	$str$1


//--------------------- .nv.constant3             --------------------------
	.section	.nv.constant3,"a",@progbits
	.align	8
.nv.constant3:
	.type		__cr_lgamma_table,@object
	.size		__cr_lgamma_table,(.L_8 - __cr_lgamma_table)
__cr_lgamma_table:
        /*0000*/ 	.byte	0x00, 0x00, 0x00, 0x00, 0x00, 0x00, 0x00, 0x00, 0x00, 0x00, 0x00, 0x00, 0x00, 0x00, 0x00, 0x00
        /*0010*/ 	.byte	0xef, 0x39, 0xfa, 0xfe, 0x42, 0x2e, 0xe6, 0x3f, 0x02, 0x20, 0x2a, 0xfa, 0x0b, 0xab, 0xfc, 0x3f
        /*0020*/ 	.byte	0xf9, 0x2c, 0x92, 0x7c, 0xa7, 0x6c, 0x09, 0x40, 0xc9, 0x79, 0x44, 0x3c, 0x64, 0x26, 0x13, 0x40
        /*0030*/ 	.byte	0xca, 0x01, 0xcf, 0x3a, 0x27, 0x51, 0x1a, 0x40, 0x30, 0xcc, 0x2d, 0xf3, 0xe1, 0x0c, 0x21, 0x40
        /*0040*/ 	.byte	0x0d, 0xb7, 0xfc, 0x82, 0x8e, 0x35, 0x25, 0x40
.L_8:


//--------------------- .text._Z10simulationdddddiiPdS_S_S_ --------------------------
	.section	.text._Z10simulationdddddiiPdS_S_S_,"ax",@progbits
	.align	128
        .global         _Z10simulationdddddiiPdS_S_S_
        .type           _Z10simulationdddddiiPdS_S_S_,@function
        .size           _Z10simulationdddddiiPdS_S_S_,(.L_x_62 - _Z10simulationdddddiiPdS_S_S_)
        .other          _Z10simulationdddddiiPdS_S_S_,@"STO_CUDA_ENTRY STV_DEFAULT"
_Z10simulationdddddiiPdS_S_S_:
.text._Z10simulationdddddiiPdS_S_S_:
[----:B------:R-:W0:Y:S01]  /*0000*/  LDC R1, c[0x0][0x37c] ;  /* 0x0000df00ff017b82 */ /* 0x000e220000000800 */
[----:B------:R-:W1:Y:S01]  /*0010*/  LDCU.64 UR4, c[0x0][0x380] ;  /* 0x00007000ff0477ac */ /* 0x000e620008000a00 */
[----:B------:R-:W2:Y:S01]  /*0020*/  LDCU.64 UR38, c[0x0][0x358] ;  /* 0x00006b00ff2677ac */ /* 0x000ea20008000a00 */
[----:B-1----:R-:W-:Y:S02]  /*0030*/  IMAD.U32 R24, RZ, RZ, UR4 ;  /* 0x00000004ff187e24 */ /* 0x002fe4000f8e00ff */
[----:B------:R-:W-:Y:S01]  /*0040*/  IMAD.U32 R25, RZ, RZ, UR5 ;  /* 0x00000005ff197e24 */ /* 0x000fe2000f8e00ff */
[----:B------:R-:W-:-:S06]  /*0050*/  CS2R R2, SR_CLOCKLO ;  /* 0x0000000000027805 */ /* 0x000fcc0000015000 */
[----:B------:R-:W-:Y:S01]  /*0060*/  LOP3.LUT R0, R2, 0xaad26b49, RZ, 0x3c, !PT ;  /* 0xaad26b4902007812 */ /* 0x000fe200078e3cff */
[----:B------:R-:W-:Y:S01]  /*0070*/  UMOV UR6, 0xd ;  /* 0x0000000d00067882 */ /* 0x000fe20000000000 */
[----:B------:R-:W-:Y:S01]  /*0080*/  LOP3.LUT R2, R3, 0xf7dcefdd, RZ, 0x3c, !PT ;  /* 0xf7dcefdd03027812 */ /* 0x000fe200078e3cff */
[----:B------:R-:W-:Y:S02]  /*0090*/  UMOV UR5, URZ ;  /* 0x000000ff00057c82 */ /* 0x000fe40008000000 */
[----:B------:R-:W-:Y:S02]  /*00a0*/  IMAD R9, R0, 0x4182bed5, RZ ;  /* 0x4182bed500097824 */ /* 0x000fe400078e02ff */
[----:B------:R-:W-:Y:S02]  /*00b0*/  IMAD R4, R2, -0x658354e5, RZ ;  /* 0x9a7cab1b02047824 */ /* 0x000fe400078e02ff */
[C---:B------:R-:W-:Y:S01]  /*00c0*/  VIADD R3, R9.reuse, 0x75bcd15 ;  /* 0x075bcd1509037836 */ /* 0x040fe20000000000 */
[C---:B------:R-:W-:Y:S01]  /*00d0*/  LOP3.LUT R8, R9.reuse, 0x159a55e5, RZ, 0x3c, !PT ;  /* 0x159a55e509087812 */ /* 0x040fe200078e3cff */
[C---:B------:R-:W-:Y:S01]  /*00e0*/  VIADD R10, R4.reuse, 0x1f123bb5 ;  /* 0x1f123bb5040a7836 */ /* 0x040fe20000000000 */
[C---:B------:R-:W-:Y:S01]  /*00f0*/  IADD3 R2, PT, PT, R9.reuse, 0x64f0c9, R4 ;  /* 0x0064f0c909027810 */ /* 0x040fe20007ffe004 */
[----:B------:R-:W-:Y:S01]  /*0100*/  VIADD R9, R9, 0x583f19 ;  /* 0x00583f1909097836 */ /* 0x000fe20000000000 */
[----:B------:R-:W-:Y:S01]  /*0110*/  LOP3.LUT R11, R4, 0x5491333, RZ, 0x3c, !PT ;  /* 0x05491333040b7812 */ /* 0x000fe200078e3cff */
[----:B------:R-:W-:-:S02]  /*0120*/  IMAD.MOV.U32 R0, RZ, RZ, RZ ;  /* 0x000000ffff007224 */ /* 0x000fc400078e00ff */
[----:B------:R-:W-:Y:S02]  /*0130*/  IMAD.MOV.U32 R16, RZ, RZ, R3 ;  /* 0x000000ffff107224 */ /* 0x000fe400078e0003 */
[----:B------:R-:W-:Y:S02]  /*0140*/  IMAD.MOV.U32 R17, RZ, RZ, R8 ;  /* 0x000000ffff117224 */ /* 0x000fe400078e0008 */
[----:B------:R-:W-:Y:S02]  /*0150*/  IMAD.MOV.U32 R18, RZ, RZ, R10 ;  /* 0x000000ffff127224 */ /* 0x000fe400078e000a */
[----:B------:R-:W-:Y:S02]  /*0160*/  IMAD.MOV.U32 R51, RZ, RZ, R11 ;  /* 0x000000ffff337224 */ /* 0x000fe400078e000b */
[----:B0-2---:R-:W-:-:S07]  /*0170*/  IMAD.MOV.U32 R53, RZ, RZ, R9 ;  /* 0x000000ffff357224 */ /* 0x005fce00078e0009 */
.L_x_7:
[----:B------:R-:W-:-:S04]  /*0180*/  ULOP3.LUT UR7, UR6, 0x3, URZ, 0xc0, !UPT ;  /* 0x0000000306077892 */ /* 0x000fc8000f8ec0ff */
[----:B------:R-:W-:-:S04]  /*0190*/  UISETP.NE.U32.AND UP0, UPT, UR7, URZ, UPT ;  /* 0x000000ff0700728c */ /* 0x000fc8000bf05070 */
[----:B------:R-:W-:-:S09]  /*01a0*/  UISETP.NE.AND.EX UP0, UPT, URZ, URZ, UPT, UP0 ;  /* 0x000000ffff00728c */ /* 0x000fd2000bf05300 */
[----:B------:R-:W-:Y:S05]  /*01b0*/  BRA.U !UP0, `(.L_x_0) ;  /* 0x00000029081c7547 */ /* 0x000fea000b800000 */
[----:B------:R-:W0:Y:S01]  /*01c0*/  LDC.64 R4, c[0x4][0x8] ;  /* 0x01000200ff047b82 */ /* 0x000e220000000a00 */
[----:B------:R-:W-:Y:S01]  /*01d0*/  CS2R R16, SRZ ;  /* 0x0000000000107805 */ /* 0x000fe2000001ff00 */
[----:B------:R-:W-:Y:S02]  /*01e0*/  IMAD.MOV.U32 R18, RZ, RZ, RZ ;  /* 0x000000ffff127224 */ /* 0x000fe400078e00ff */
[----:B------:R-:W-:Y:S02]  /*01f0*/  IMAD.MOV.U32 R51, RZ, RZ, RZ ;  /* 0x000000ffff337224 */ /* 0x000fe400078e00ff */
[----:B------:R-:W-:Y:S02]  /*0200*/  IMAD.MOV.U32 R53, RZ, RZ, RZ ;  /* 0x000000ffff357224 */ /* 0x000fe400078e00ff */
[----:B------:R-:W-:Y:S02]  /*0210*/  IMAD.MOV.U32 R45, RZ, RZ, RZ ;  /* 0x000000ffff2d7224 */ /* 0x000fe400078e00ff */
[----:B0-----:R-:W-:-:S07]  /*0220*/  IMAD.WIDE.U32 R4, R0, 0xc80, R4 ;  /* 0x00000c8000047825 */ /* 0x001fce00078e0004 */
.L_x_2:
[C---:B------:R-:W-:Y:S01]  /*0230*/  IMAD.SHL.U32 R6, R45.reuse, 0x4, RZ ;  /* 0x000000042d067824 */ /* 0x040fe200078e00ff */
[----:B------:R-:W-:Y:S01]  /*0240*/  UMOV UR4, URZ ;  /* 0x000000ff00047c82 */ /* 0x000fe20008000000 */
[----:B------:R-:W-:-:S03]  /*0250*/  IMAD.SHL.U32 R47, R45, 0x20, RZ ;  /* 0x000000202d2f7824 */ /* 0x000fc600078e00ff */
[C---:B------:R-:W-:Y:S02]  /*0260*/  ISETP.EQ.AND P0, PT, R6.reuse, -0x4, PT ;  /* 0xfffffffc0600780c */ /* 0x040fe40003f02270 */
[C---:B------:R-:W-:Y:S02]  /*0270*/  ISETP.EQ.AND P1, PT, R6.reuse, RZ, PT ;  /* 0x000000ff0600720c */ /* 0x040fe40003f22270 */
[C---:B------:R-:W-:Y:S02]  /*0280*/  ISETP.EQ.AND P2, PT, R6.reuse, 0x4, PT ;  /* 0x000000040600780c */ /* 0x040fe40003f42270 */
[----:B------:R-:W-:-:S07]  /*0290*/  ISETP.EQ.AND P3, PT, R6, 0x8, PT ;  /* 0x000000080600780c */ /* 0x000fce0003f62270 */
[----:B------:R-:W-:Y:S01]  /*02a0*/  @P0 IMAD.MOV.U32 R12, RZ, RZ, R2 ;  /* 0x000000ffff0c0224 */ /* 0x000fe200078e0002 */
[C---:B------:R-:W-:Y:S01]  /*02b0*/  ISETP.EQ.AND P0, PT, R6.reuse, 0xc, PT ;  /* 0x0000000c0600780c */ /* 0x040fe20003f02270 */
[----:B------:R-:W-:Y:S01]  /*02c0*/  @P1 IMAD.MOV.U32 R12, RZ, RZ, R3 ;  /* 0x000000ffff0c1224 */ /* 0x000fe200078e0003 */
[C---:B------:R-:W-:Y:S01]  /*02d0*/  ISETP.EQ.AND P1, PT, R6.reuse, 0x10, PT ;  /* 0x000000100600780c */ /* 0x040fe20003f22270 */
[----:B------:R-:W-:Y:S01]  /*02e0*/  @P2 IMAD.MOV.U32 R12, RZ, RZ, R8 ;  /* 0x000000ffff0c2224 */ /* 0x000fe200078e0008 */
[C---:B------:R-:W-:Y:S01]  /*02f0*/  ISETP.EQ.AND P2, PT, R6.reuse, 0x14, PT ;  /* 0x000000140600780c */ /* 0x040fe20003f42270 */
[----:B------:R-:W-:Y:S01]  /*0300*/  @P3 IMAD.MOV.U32 R12, RZ, RZ, R10 ;  /* 0x000000ffff0c3224 */ /* 0x000fe200078e000a */
[----:B------:R-:W-:-:S07]  /*0310*/  ISETP.EQ.AND P3, PT, R6, 0x18, PT ;  /* 0x000000180600780c */ /* 0x000fce0003f62270 */
[----:B------:R-:W-:Y:S01]  /*0320*/  @P0 IMAD.MOV.U32 R12, RZ, RZ, R11 ;  /* 0x000000ffff0c0224 */ /* 0x000fe200078e000b */
[C---:B------:R-:W-:Y:S01]  /*0330*/  ISETP.EQ.AND P0, PT, R6.reuse, 0x1c, PT ;  /* 0x0000001c0600780c */ /* 0x040fe20003f02270 */
[----:B------:R-:W-:Y:S01]  /*0340*/  @P1 IMAD.MOV.U32 R12, RZ, RZ, R9 ;  /* 0x000000ffff0c1224 */ /* 0x000fe200078e0009 */
[C---:B------:R-:W-:Y:S01]  /*0350*/  ISETP.EQ.AND P1, PT, R6.reuse, 0x20, PT ;  /* 0x000000200600780c */ /* 0x040fe20003f22270 */
[--C-:B------:R-:W-:Y:S01]  /*0360*/  @P2 IMAD.MOV.U32 R12, RZ, RZ, R0.reuse ;  /* 0x000000ffff0c2224 */ /* 0x100fe200078e0000 */
[C---:B------:R-:W-:Y:S01]  /*0370*/  ISETP.EQ.AND P2, PT, R6.reuse, 0x24, PT ;  /* 0x000000240600780c */ /* 0x040fe20003f42270 */
[----:B------:R-:W-:Y:S01]  /*0380*/  @P3 IMAD.MOV.U32 R12, RZ, RZ, R0 ;  /* 0x000000ffff0c3224 */ /* 0x000fe200078e0000 */
[----:B------:R-:W-:-:S07]  /*0390*/  ISETP.EQ.AND P3, PT, R6, 0x28, PT ;  /* 0x000000280600780c */ /* 0x000fce0003f62270 */
[--C-:B------:R-:W-:Y:S02]  /*03a0*/  @P0 IMAD.MOV.U32 R12, RZ, RZ, R0.reuse ;  /* 0x000000ffff0c0224 */ /* 0x100fe400078e0000 */
[--C-:B------:R-:W-:Y:S02]  /*03b0*/  @P1 IMAD.MOV.U32 R12, RZ, RZ, R0.reuse ;  /* 0x000000ffff0c1224 */ /* 0x100fe400078e0000 */
[--C-:B------:R-:W-:Y:S02]  /*03c0*/  @P2 IMAD.MOV.U32 R12, RZ, RZ, R0.reuse ;  /* 0x000000ffff0c2224 */ /* 0x100fe400078e0000 */
[----:B------:R-:W-:-:S07]  /*03d0*/  @P3 IMAD.MOV.U32 R12, RZ, RZ, R0 ;  /* 0x000000ffff0c3224 */ /* 0x000fce00078e0000 */
.L_x_1:
[----:B------:R-:W-:Y:S01]  /*03e0*/  SHF.R.U32.HI R49, RZ, UR4, R12 ;  /* 0x00000004ff317c19 */ /* 0x000fe2000801160c */
[----:B------:R-:W-:-:S03]  /*03f0*/  VIADD R6, R47, UR4 ;  /* 0x000000042f067c36 */ /* 0x000fc60008000000 */
[----:B------:R-:W-:-:S04]  /*0400*/  LOP3.LUT R7, R49, 0x1, RZ, 0xc0, !PT ;  /* 0x0000000131077812 */ /* 0x000fc800078ec0ff */
[----:B------:R-:W-:Y:S01]  /*0410*/  ISETP.NE.U32.AND P0, PT, R7, 0x1, PT ;  /* 0x000000010700780c */ /* 0x000fe20003f05070 */
[----:B------:R-:W-:-:S04]  /*0420*/  IMAD R7, R6, 0x5, RZ ;  /* 0x0000000506077824 */ /* 0x000fc800078e02ff */
[----:B------:R-:W-:-:S08]  /*0430*/  IMAD.WIDE.U32 R6, R7, 0x4, R4 ;  /* 0x0000000407067825 */ /* 0x000fd000078e0004 */
[----:B------:R-:W2:Y:S04]  /*0440*/  @!P0 LDG.E R13, desc[UR38][R6.64] ;  /* 0x00000026060d8981 */ /* 0x000ea8000c1e1900 */
[----:B------:R-:W3:Y:S04]  /*0450*/  @!P0 LDG.E R14, desc[UR38][R6.64+0x4] ;  /* 0x00000426060e8981 */ /* 0x000ee8000c1e1900 */
[----:B------:R-:W4:Y:S04]  /*0460*/  @!P0 LDG.E R15, desc[UR38][R6.64+0x8] ;  /* 0x00000826060f8981 */ /* 0x000f28000c1e1900 */
[----:B------:R-:W5:Y:S04]  /*0470*/  @!P0 LDG.E R20, desc[UR38][R6.64+0xc] ;  /* 0x00000c2606148981 */ /* 0x000f68000c1e1900 */
[----:B------:R-:W5:Y:S01]  /*0480*/  @!P0 LDG.E R22, desc[UR38][R6.64+0x10] ;  /* 0x0000102606168981 */ /* 0x000f62000c1e1900 */
[----:B------:R-:W-:-:S13]  /*0490*/  R2P PR, R49, 0x7e ;  /* 0x0000007e31007804 */ /* 0x000fda0000000000 */
[----:B------:R-:W5:Y:S04]  /*04a0*/  @P1 LDG.E R26, desc[UR38][R6.64+0x24] ;  /* 0x00002426061a1981 */ /* 0x000f68000c1e1900 */
        /* <DEDUP_REMOVED lines=23> */
[----:B------:R-:W5:Y:S01]  /*0620*/  @P6 LDG.E R52, desc[UR38][R6.64+0x84] ;  /* 0x0000842606346981 */ /* 0x000f62000c1e1900 */
[----:B--2---:R-:W-:-:S03]  /*0630*/  @!P0 LOP3.LUT R16, R16, R13, RZ, 0x3c, !PT ;  /* 0x0000000d10108212 */ /* 0x004fc600078e3cff */
[----:B------:R-:W2:Y:S01]  /*0640*/  @P1 LDG.E R13, desc[UR38][R6.64+0x14] ;  /* 0x00001426060d1981 */ /* 0x000ea2000c1e1900 */
[----:B---3--:R-:W-:-:S03]  /*0650*/  @!P0 LOP3.LUT R17, R17, R14, RZ, 0x3c, !PT ;  /* 0x0000000e11118212 */ /* 0x008fc600078e3cff */
[----:B------:R-:W3:Y:S01]  /*0660*/  @P1 LDG.E R14, desc[UR38][R6.64+0x18] ;  /* 0x00001826060e1981 */ /* 0x000ee2000c1e1900 */
[----:B----4-:R-:W-:-:S03]  /*0670*/  @!P0 LOP3.LUT R18, R18, R15, RZ, 0x3c, !PT ;  /* 0x0000000f12128212 */ /* 0x010fc600078e3cff */
[----:B------:R-:W4:Y:S01]  /*0680*/  @P1 LDG.E R15, desc[UR38][R6.64+0x1c] ;  /* 0x00001c26060f1981 */ /* 0x000f22000c1e1900 */
[----:B-----5:R-:W-:-:S03]  /*0690*/  @!P0 LOP3.LUT R51, R51, R20, RZ, 0x3c, !PT ;  /* 0x0000001433338212 */ /* 0x020fc600078e3cff */
[----:B------:R-:W5:Y:S01]  /*06a0*/  @P1 LDG.E R20, desc[UR38][R6.64+0x20] ;  /* 0x0000202606141981 */ /* 0x000f62000c1e1900 */
[----:B------:R-:W-:-:S03]  /*06b0*/  @!P0 LOP3.LUT R53, R53, R22, RZ, 0x3c, !PT ;  /* 0x0000001635358212 */ /* 0x000fc600078e3cff */
[----:B------:R-:W5:Y:S01]  /*06c0*/  @P2 LDG.E R22, desc[UR38][R6.64+0x2c] ;  /* 0x00002c2606162981 */ /* 0x000f62000c1e1900 */
[----:B------:R-:W-:-:S13]  /*06d0*/  LOP3.LUT P0, RZ, R49, 0x80, RZ, 0xc0, !PT ;  /* 0x0000008031ff7812 */ /* 0x000fda000780c0ff */
[----:B------:R-:W5:Y:S04]  /*06e0*/  @P0 LDG.E R41, desc[UR38][R6.64+0x8c] ;  /* 0x00008c2606290981 */ /* 0x000f68000c1e1900 */
[----:B------:R-:W5:Y:S04]  /*06f0*/  @P0 LDG.E R56, desc[UR38][R6.64+0x90] ;  /* 0x0000902606380981 */ /* 0x000f68000c1e1900 */
[----:B------:R-:W5:Y:S04]  /*0700*/  @P0 LDG.E R43, desc[UR38][R6.64+0x94] ;  /* 0x00009426062b0981 */ /* 0x000f68000c1e1900 */
[----:B------:R-:W5:Y:S04]  /*0710*/  @P0 LDG.E R58, desc[UR38][R6.64+0x98] ;  /* 0x00009826063a0981 */ /* 0x000f68000c1e1900 */
[----:B------:R-:W5:Y:S01]  /*0720*/  @P0 LDG.E R60, desc[UR38][R6.64+0x9c] ;  /* 0x00009c26063c0981 */ /* 0x000f62000c1e1900 */
[----:B------:R-:W-:-:S04]  /*0730*/  @P1 LOP3.LUT R53, R53, R26, RZ, 0x3c, !PT ;  /* 0x0000001a35351212 */ /* 0x000fc800078e3cff */
[----:B------:R-:W-:-:S04]  /*0740*/  @P2 LOP3.LUT R53, R53, R30, RZ, 0x3c, !PT ;  /* 0x0000001e35352212 */ /* 0x000fc800078e3cff */
[----:B------:R-:W-:-:S04]  /*0750*/  @P3 LOP3.LUT R53, R53, R36, RZ, 0x3c, !PT ;  /* 0x0000002435353212 */ /* 0x000fc800078e3cff */
[----:B------:R-:W-:-:S04]  /*0760*/  @P4 LOP3.LUT R53, R53, R42, RZ, 0x3c, !PT ;  /* 0x0000002a35354212 */ /* 0x000fc800078e3cff */
[----:B------:R-:W-:-:S04]  /*0770*/  @P5 LOP3.LUT R53, R53, R48, RZ, 0x3c, !PT ;  /* 0x0000003035355212 */ /* 0x000fc800078e3cff */
[----:B------:R-:W-:Y:S02]  /*0780*/  @P6 LOP3.LUT R53, R53, R54, RZ, 0x3c, !PT ;  /* 0x0000003635356212 */ /* 0x000fe400078e3cff */
[----:B--2---:R-:W-:Y:S02]  /*0790*/  @P1 LOP3.LUT R16, R16, R13, RZ, 0x3c, !PT ;  /* 0x0000000d10101212 */ /* 0x004fe400078e3cff */
[----:B---3--:R-:W-:Y:S02]  /*07a0*/  @P1 LOP3.LUT R17, R17, R14, RZ, 0x3c, !PT ;  /* 0x0000000e11111212 */ /* 0x008fe400078e3cff */
[----:B----4-:R-:W-:Y:S02]  /*07b0*/  @P1 LOP3.LUT R18, R18, R15, RZ, 0x3c, !PT ;  /* 0x0000000f12121212 */ /* 0x010fe400078e3cff */
[----:B-----5:R-:W-:Y:S02]  /*07c0*/  @P1 LOP3.LUT R51, R51, R20, RZ, 0x3c, !PT ;  /* 0x0000001433331212 */ /* 0x020fe400078e3cff */
[----:B------:R-:W-:-:S02]  /*07d0*/  @P2 LOP3.LUT R16, R16, R19, RZ, 0x3c, !PT ;  /* 0x0000001310102212 */ /* 0x000fc400078e3cff */
[----:B------:R-:W-:Y:S02]  /*07e0*/  @P2 LOP3.LUT R17, R17, R22, RZ, 0x3c, !PT ;  /* 0x0000001611112212 */ /* 0x000fe400078e3cff */
[----:B------:R-:W-:Y:S02]  /*07f0*/  @P2 LOP3.LUT R18, R18, R21, RZ, 0x3c, !PT ;  /* 0x0000001512122212 */ /* 0x000fe400078e3cff */
[----:B------:R-:W-:Y:S02]  /*0800*/  @P2 LOP3.LUT R51, R51, R28, RZ, 0x3c, !PT ;  /* 0x0000001c33332212 */ /* 0x000fe400078e3cff */
[----:B------:R-:W-:Y:S02]  /*0810*/  @P3 LOP3.LUT R16, R16, R23, RZ, 0x3c, !PT ;  /* 0x0000001710103212 */ /* 0x000fe400078e3cff */
[----:B------:R-:W-:Y:S02]  /*0820*/  @P3 LOP3.LUT R17, R17, R32, RZ, 0x3c, !PT ;  /* 0x0000002011113212 */ /* 0x000fe400078e3cff */
        /* <DEDUP_REMOVED lines=19> */
[----:B------:R-:W-:-:S13]  /*0960*/  R2P PR, R49.B1, 0x7f ;  /* 0x0000007f31007804 */ /* 0x000fda0000001000 */
[----:B------:R-:W2:Y:S04]  /*0970*/  @P0 LDG.E R13, desc[UR38][R6.64+0xa0] ;  /* 0x0000a026060d0981 */ /* 0x000ea8000c1e1900 */
[----:B------:R-:W3:Y:S04]  /*0980*/  @P0 LDG.E R14, desc[UR38][R6.64+0xa4] ;  /* 0x0000a426060e0981 */ /* 0x000ee8000c1e1900 */
[----:B------:R-:W4:Y:S04]  /*0990*/  @P0 LDG.E R15, desc[UR38][R6.64+0xa8] ;  /* 0x0000a826060f0981 */ /* 0x000f28000c1e1900 */
        /* <DEDUP_REMOVED lines=27> */
[----:B--2---:R-:W-:-:S03]  /*0b50*/  @P0 LOP3.LUT R16, R16, R13, RZ, 0x3c, !PT ;  /* 0x0000000d10100212 */ /* 0x004fc600078e3cff */
[----:B------:R-:W2:Y:S01]  /*0b60*/  @P1 LDG.E R13, desc[UR38][R6.64+0xb4] ;  /* 0x0000b426060d1981 */ /* 0x000ea2000c1e1900 */
[----:B---3--:R-:W-:-:S03]  /*0b70*/  @P0 LOP3.LUT R17, R17, R14, RZ, 0x3c, !PT ;  /* 0x0000000e11110212 */ /* 0x008fc600078e3cff */
[----:B------:R-:W3:Y:S01]  /*0b80*/  @P1 LDG.E R14, desc[UR38][R6.64+0xb8] ;  /* 0x0000b826060e1981 */ /* 0x000ee2000c1e1900 */
[----:B----4-:R-:W-:-:S03]  /*0b90*/  @P0 LOP3.LUT R18, R18, R15, RZ, 0x3c, !PT ;  /* 0x0000000f12120212 */ /* 0x010fc600078e3cff */
[----:B------:R-:W4:Y:S01]  /*0ba0*/  @P1 LDG.E R15, desc[UR38][R6.64+0xbc] ;  /* 0x0000bc26060f1981 */ /* 0x000f22000c1e1900 */
[----:B-----5:R-:W-:-:S03]  /*0bb0*/  @P0 LOP3.LUT R51, R51, R20, RZ, 0x3c, !PT ;  /* 0x0000001433330212 */ /* 0x020fc600078e3cff */
[----:B------:R-:W5:Y:S01]  /*0bc0*/  @P1 LDG.E R20, desc[UR38][R6.64+0xc0] ;  /* 0x0000c02606141981 */ /* 0x000f62000c1e1900 */
[----:B------:R-:W-:-:S03]  /*0bd0*/  @P0 LOP3.LUT R53, R53, R22, RZ, 0x3c, !PT ;  /* 0x0000001635350212 */ /* 0x000fc600078e3cff */
[----:B------:R-:W5:Y:S01]  /*0be0*/  @P1 LDG.E R22, desc[UR38][R6.64+0xc4] ;  /* 0x0000c42606161981 */ /* 0x000f62000c1e1900 */
[----:B------:R-:W-:-:S13]  /*0bf0*/  LOP3.LUT P0, RZ, R49, 0x8000, RZ, 0xc0, !PT ;  /* 0x0000800031ff7812 */ /* 0x000fda000780c0ff */
[----:B------:R-:W5:Y:S04]  /*0c00*/  @P0 LDG.E R41, desc[UR38][R6.64+0x12c] ;  /* 0x00012c2606290981 */ /* 0x000f68000c1e1900 */
[----:B------:R-:W5:Y:S04]  /*0c10*/  @P0 LDG.E R56, desc[UR38][R6.64+0x130] ;  /* 0x0001302606380981 */ /* 0x000f68000c1e1900 */
[----:B------:R-:W5:Y:S04]  /*0c20*/  @P0 LDG.E R43, desc[UR38][R6.64+0x134] ;  /* 0x00013426062b0981 */ /* 0x000f68000c1e1900 */
[----:B------:R-:W5:Y:S04]  /*0c30*/  @P0 LDG.E R60, desc[UR38][R6.64+0x13c] ;  /* 0x00013c26063c0981 */ /* 0x000f68000c1e1900 */
[----:B------:R-:W5:Y:S01]  /*0c40*/  @P0 LDG.E R58, desc[UR38][R6.64+0x138] ;  /* 0x00013826063a0981 */ /* 0x000f62000c1e1900 */
[----:B------:R-:W-:-:S04]  /*0c50*/  UIADD3 UR4, UPT, UPT, UR4, 0x10, URZ ;  /* 0x0000001004047890 */ /* 0x000fc8000fffe0ff */
[----:B------:R-:W-:Y:S01]  /*0c60*/  UISETP.NE.AND UP0, UPT, UR4, 0x20, UPT ;  /* 0x000000200400788c */ /* 0x000fe2000bf05270 */
[----:B--2---:R-:W-:Y:S02]  /*0c70*/  @P1 LOP3.LUT R16, R16, R13, RZ, 0x3c, !PT ;  /* 0x0000000d10101212 */ /* 0x004fe400078e3cff */
[----:B---3--:R-:W-:Y:S02]  /*0c80*/  @P1 LOP3.LUT R17, R17, R14, RZ, 0x3c, !PT ;  /* 0x0000000e11111212 */ /* 0x008fe400078e3cff */
[----:B----4-:R-:W-:Y:S02]  /*0c90*/  @P1 LOP3.LUT R18, R18, R15, RZ, 0x3c, !PT ;  /* 0x0000000f12121212 */ /* 0x010fe400078e3cff */
[----:B-----5:R-:W-:Y:S02]  /*0ca0*/  @P1 LOP3.LUT R51, R51, R20, RZ, 0x3c, !PT ;  /* 0x0000001433331212 */ /* 0x020fe400078e3cff */
        /* <DEDUP_REMOVED lines=30> */
[----:B------:R-:W-:Y:S01]  /*0e90*/  @P0 LOP3.LUT R51, R51, R58, RZ, 0x3c, !PT ;  /* 0x0000003a33330212 */ /* 0x000fe200078e3cff */
[----:B------:R-:W-:Y:S06]  /*0ea0*/  BRA.U UP0, `(.L_x_1) ;  /* 0xfffffff5004c7547 */ /* 0x000fec000b83ffff */
[----:B------:R-:W-:-:S05]  /*0eb0*/  VIADD R45, R45, 0x1 ;  /* 0x000000012d2d7836 */ /* 0x000fca0000000000 */
[----:B------:R-:W-:-:S13]  /*0ec0*/  ISETP.NE.AND P0, PT, R45, 0x5, PT ;  /* 0x000000052d00780c */ /* 0x000fda0003f05270 */
[----:B------:R-:W-:Y:S05]  /*0ed0*/  @P0 BRA `(.L_x_2) ;  /* 0xfffffff000d40947 */ /* 0x000fea000383ffff */
[----:B------:R-:W-:Y:S01]  /*0ee0*/  UISETP.NE.U32.AND UP0, UPT, UR7, 0x1, UPT ;  /* 0x000000010700788c */ /* 0x000fe2000bf05070 */
[----:B------:R-:W-:Y:S02]  /*0ef0*/  IMAD.MOV.U32 R3, RZ, RZ, R16 ;  /* 0x000000ffff037224 */ /* 0x000fe400078e0010 */
[----:B------:R-:W-:Y:S01]  /*0f00*/  IMAD.MOV.U32 R8, RZ, RZ, R17 ;  /* 0x000000ffff087224 */ /* 0x000fe200078e0011 */
[----:B------:R-:W-:Y:S01]  /*0f10*/  UISETP.NE.AND.EX UP0, UPT, URZ, URZ, UPT, UP0 ;  /* 0x000000ffff00728c */ /* 0x000fe2000bf05300 */
[----:B------:R-:W-:Y:S02]  /*0f20*/  IMAD.MOV.U32 R10, RZ, RZ, R18 ;  /* 0x000000ffff0a7224 */ /* 0x000fe400078e0012 */
[----:B------:R-:W-:Y:S02]  /*0f30*/  IMAD.MOV.U32 R11, RZ, RZ, R51 ;  /* 0x000000ffff0b7224 */ /* 0x000fe400078e0033 */
[----:B------:R-:W-:-:S04]  /*0f40*/  IMAD.MOV.U32 R9, RZ, RZ, R53 ;  /* 0x000000ffff097224 */ /* 0x000fc800078e0035 */
[----:B------:R-:W-:Y:S05]  /*0f50*/  BRA.U !UP0, `(.L_x_0) ;  /* 0x0000001908b47547 */ /* 0x000fea000b800000 */
[----:B------:R-:W-:Y:S01]  /*0f60*/  CS2R R16, SRZ ;  /* 0x0000000000107805 */ /* 0x000fe2000001ff00 */
[----:B------:R-:W-:Y:S02]  /*0f70*/  IMAD.MOV.U32 R18, RZ, RZ, RZ ;  /* 0x000000ffff127224 */ /* 0x000fe400078e00ff */
[----:B------:R-:W-:Y:S02]  /*0f80*/  IMAD.MOV.U32 R51, RZ, RZ, RZ ;  /* 0x000000ffff337224 */ /* 0x000fe400078e00ff */
[----:B------:R-:W-:Y:S02]  /*0f90*/  IMAD.MOV.U32 R53, RZ, RZ, RZ ;  /* 0x000000ffff357224 */ /* 0x000fe400078e00ff */
[----:B------:R-:W-:-:S07]  /*0fa0*/  IMAD.MOV.U32 R45, RZ, RZ, RZ ;  /* 0x000000ffff2d7224 */ /* 0x000fce00078e00ff */
.L_x_4:
        /* <DEDUP_REMOVED lines=27> */
.L_x_3:
        /* <DEDUP_REMOVED lines=183> */
[----:B------:R-:W-:Y:S05]  /*1cd0*/  BRA.U UP0, `(.L_x_0) ;  /* 0x0000000d00547547 */ /* 0x000fea000b800000 */
[----:B------:R-:W-:Y:S01]  /*1ce0*/  CS2R R16, SRZ ;  /* 0x0000000000107805 */ /* 0x000fe2000001ff00 */
[----:B------:R-:W-:Y:S02]  /*1cf0*/  IMAD.MOV.U32 R18, RZ, RZ, RZ ;  /* 0x000000ffff127224 */ /* 0x000fe400078e00ff */
[----:B------:R-:W-:Y:S02]  /*1d00*/  IMAD.MOV.U32 R51, RZ, RZ, RZ ;  /* 0x000000ffff337224 */ /* 0x000fe400078e00ff */
[----:B------:R-:W-:Y:S02]  /*1d10*/  IMAD.MOV.U32 R53, RZ, RZ, RZ ;  /* 0x000000ffff357224 */ /* 0x000fe400078e00ff */
[----:B------:R-:W-:-:S07]  /*1d20*/  IMAD.MOV.U32 R45, RZ, RZ, RZ ;  /* 0x000000ffff2d7224 */ /* 0x000fce00078e00ff */
.L_x_6:
        /* <DEDUP_REMOVED lines=27> */
.L_x_5:
        /* <DEDUP_REMOVED lines=176> */
[----:B------:R-:W-:Y:S02]  /*29e0*/  IMAD.MOV.U32 R3, RZ, RZ, R16 ;  /* 0x000000ffff037224 */ /* 0x000fe400078e0010 */
[----:B------:R-:W-:Y:S02]  /*29f0*/  IMAD.MOV.U32 R8, RZ, RZ, R17 ;  /* 0x000000ffff087224 */ /* 0x000fe400078e0011 */
[----:B------:R-:W-:Y:S02]  /*2a00*/  IMAD.MOV.U32 R10, RZ, RZ, R18 ;  /* 0x000000ffff0a7224 */ /* 0x000fe400078e0012 */
[----:B------:R-:W-:Y:S02]  /*2a10*/  IMAD.MOV.U32 R11, RZ, RZ, R51 ;  /* 0x000000ffff0b7224 */ /* 0x000fe400078e0033 */
[----:B------:R-:W-:-:S07]  /*2a20*/  IMAD.MOV.U32 R9, RZ, RZ, R53 ;  /* 0x000000ffff097224 */ /* 0x000fce00078e0035 */
.L_x_0:
[----:B------:R-:W-:Y:S01]  /*2a30*/  VIADD R0, R0, 0x1 ;  /* 0x0000000100007836 */ /* 0x000fe20000000000 */
[----:B------:R-:W-:Y:S02]  /*2a40*/  USHF.R.U64 UR6, UR6, 0x2, UR5 ;  /* 0x0000000206067899 */ /* 0x000fe40008001205 */
[----:B------:R-:W-:Y:S02]  /*2a50*/  USHF.R.U32.HI UR5, URZ, 0x2, UR5 ;  /* 0x00000002ff057899 */ /* 0x000fe40008011605 */
[----:B------:R-:W-:-:S13]  /*2a60*/  ISETP.NE.AND P0, PT, R0, 0x2, PT ;  /* 0x000000020000780c */ /* 0x000fda0003f05270 */
[----:B------:R-:W-:Y:S05]  /*2a70*/  @P0 BRA `(.L_x_7) ;  /* 0xffffffd400c00947 */ /* 0x000fea000383ffff */
[----:B------:R-:W-:Y:S01]  /*2a80*/  IMAD.MOV.U32 R4, RZ, RZ, 0x0 ;  /* 0x00000000ff047424 */ /* 0x000fe200078e00ff */
[----:B------:R-:W-:Y:S01]  /*2a90*/  UMOV UR4, 0xfefa39ef ;  /* 0xfefa39ef00047882 */ /* 0x000fe20000000000 */
[----:B------:R-:W-:Y:S01]  /*2aa0*/  IMAD.MOV.U32 R5, RZ, RZ, 0x43380000 ;  /* 0x43380000ff057424 */ /* 0x000fe200078e00ff */
[----:B------:R-:W-:Y:S01]  /*2ab0*/  UMOV UR5, 0x3fe62e42 ;  /* 0x3fe62e4200057882 */ /* 0x000fe20000000000 */
[----:B------:R-:W-:Y:S01]  /*2ac0*/  IMAD.MOV.U32 R6, RZ, RZ, -0x36fe1a8c ;  /* 0xc901e574ff067424 */ /* 0x000fe200078e00ff */
[----:B------:R-:W-:Y:S01]  /*2ad0*/  MOV R0, 0x0 ;  /* 0x0000000000007802 */ /* 0x000fe20000000f00 */
[----:B------:R-:W-:Y:S01]  /*2ae0*/  IMAD.MOV.U32 R7, RZ, RZ, 0x3f7e573a ;  /* 0x3f7e573aff077424 */ /* 0x000fe200078e00ff */
[----:B------:R-:W0:Y:S01]  /*2af0*/  LDCU.64 UR6, c[0x4][0x48] ;  /* 0x01000900ff0677ac */ /* 0x000e220008000a00 */
[----:B------:R-:W-:Y:S01]  /*2b00*/  DADD R4, -R4, 6.75539944105574400000e+15 ;  /* 0x4338000004047429 */ /* 0x000fe20000000100 */
[----:B------:R1:W2:Y:S01]  /*2b10*/  LDC.64 R8, c[0x4][R0] ;  /* 0x0100000000087b82 */ /* 0x0002a20000000a00 */
[----:B------:R-:W3:Y:S01]  /*2b20*/  LDCU.64 UR36, c[0x0][0x390] ;  /* 0x00007200ff2477ac */ /* 0x000ee20008000a00 */
[----:B------:R-:W4:Y:S05]  /*2b30*/  LDCU UR40, c[0x0][0x3a8] ;  /* 0x00007500ff2877ac */ /* 0x000f2a0008000800 */
[----:B------:R-:W-:Y:S01]  /*2b40*/  DFMA R6, R4, -UR4, R6 ;  /* 0x8000000404067c2b */ /* 0x000fe20008000006 */
[----:B------:R-:W-:Y:S01]  /*2b50*/  UMOV UR4, 0x3b39803f ;  /* 0x3b39803f00047882 */ /* 0x000fe20000000000 */
[----:B------:R-:W-:-:S06]  /*2b60*/  UMOV UR5, 0x3c7abc9e ;  /* 0x3c7abc9e00057882 */ /* 0x000fcc0000000000 */
[----:B------:R-:W-:Y:S01]  /*2b70*/  DFMA R6, R4, -UR4, R6 ;  /* 0x8000000404067c2b */ /* 0x000fe20008000006 */
[----:B------:R-:W-:Y:S01]  /*2b80*/  UMOV UR4, 0x69ce2bdf ;  /* 0x69ce2bdf00047882 */ /* 0x000fe20000000000 */
[----:B------:R-:W-:Y:S01]  /*2b90*/  IMAD.MOV.U32 R4, RZ, RZ, -0x35dec16 ;  /* 0xfca213eaff047424 */ /* 0x000fe200078e00ff */
[----:B------:R-:W-:Y:S01]  /*2ba0*/  UMOV UR5, 0x3e5ade15 ;  /* 0x3e5ade1500057882 */ /* 0x000fe20000000000 */
[----:B------:R-:W-:-:S06]  /*2bb0*/  IMAD.MOV.U32 R5, RZ, RZ, 0x3e928af3 ;  /* 0x3e928af3ff057424 */ /* 0x000fcc00078e00ff */
[----:B------:R-:W-:Y:S01]  /*2bc0*/  DFMA R4, R6, UR4, R4 ;  /* 0x0000000406047c2b */ /* 0x000fe20008000004 */
[----:B------:R-:W-:Y:S01]  /*2bd0*/  UMOV UR4, 0x62401315 ;  /* 0x6240131500047882 */ /* 0x000fe20000000000 */
[----:B------:R-:W-:-:S06]  /*2be0*/  UMOV UR5, 0x3ec71dee ;  /* 0x3ec71dee00057882 */ /* 0x000fcc0000000000 */
[----:B------:R-:W-:Y:S01]  /*2bf0*/  DFMA R4, R6, R4, UR4 ;  /* 0x0000000406047e2b */ /* 0x000fe20008000004 */
        /* <DEDUP_REMOVED lines=20> */
[----:B------:R-:W-:-:S08]  /*2d40*/  DFMA R4, R6, R4, UR4 ;  /* 0x0000000406047e2b */ /* 0x000fd00008000004 */
[----:B------:R-:W-:-:S08]  /*2d50*/  DFMA R4, R6, R4, 1 ;  /* 0x3ff000000604742b */ /* 0x000fd00000000004 */
[----:B------:R-:W-:Y:S01]  /*2d60*/  DFMA R22, R6, R4, 1 ;  /* 0x3ff000000616742b */ /* 0x000fe20000000004 */
[----:B0-----:R-:W-:Y:S01]  /*2d70*/  IMAD.U32 R4, RZ, RZ, UR6 ;  /* 0x00000006ff047e24 */ /* 0x001fe2000f8e00ff */
[----:B------:R-:W-:Y:S01]  /*2d80*/  CS2R R6, SRZ ;  /* 0x0000000000067805 */ /* 0x000fe2000001ff00 */
[----:B-1234-:R-:W-:-:S08]  /*2d90*/  IMAD.U32 R5, RZ, RZ, UR7 ;  /* 0x00000007ff057e24 */ /* 0x01efd0000f8e00ff */
[----:B------:R-:W-:-:S07]  /*2da0*/  LEPC R20, `(.L_x_8) ;  /* 0x000000001014794e */ /* 0x000fce0000000000 */
[----:B------:R-:W-:Y:S05]  /*2db0*/  CALL.ABS.NOINC R8 ;  /* 0x0000000008007343 */ /* 0x000fea0003c00000 */
.L_x_8:
[----:B------:R-:W0:Y:S01]  /*2dc0*/  LDCU UR4, c[0x0][0x3a8] ;  /* 0x00007500ff0477ac */ /* 0x000e220008000800 */
[----:B------:R-:W-:Y:S01]  /*2dd0*/  IMAD.MOV.U32 R5, RZ, RZ, RZ ;  /* 0x000000ffff057224 */ /* 0x000fe200078e00ff */
[----:B------:R-:W-:Y:S01]  /*2de0*/  CS2R R10, SRZ ;  /* 0x00000000000a7805 */ /* 0x000fe2000001ff00 */
[----:B------:R-:W-:Y:S01]  /*2df0*/  IMAD.MOV.U32 R46, RZ, RZ, 0x0 ;  /* 0x00000000ff2e7424 */ /* 0x000fe200078e00ff */
[----:B------:R-:W-:Y:S01]  /*2e00*/  CS2R R34, SRZ ;  /* 0x0000000000227805 */ /* 0x000fe2000001ff00 */
[----:B------:R-:W-:Y:S02]  /*2e10*/  IMAD.MOV.U32 R47, RZ, RZ, 0x408f4000 ;  /* 0x408f4000ff2f7424 */ /* 0x000fe400078e00ff */
[----:B------:R-:W-:Y:S02]  /*2e20*/  IMAD.MOV.U32 R48, RZ, RZ, -0x66666666 ;  /* 0x9999999aff307424 */ /* 0x000fe400078e00ff */
[----:B------:R-:W-:Y:S01]  /*2e30*/  IMAD.MOV.U32 R49, RZ, RZ, 0x3fb99999 ;  /* 0x3fb99999ff317424 */ /* 0x000fe200078e00ff */
[----:B0-----:R-:W-:-:S09]  /*2e40*/  UISETP.GE.AND UP0, UPT, UR4, 0x1, UPT ;  /* 0x000000010400788c */ /* 0x001fd2000bf06270 */
[----:B------:R-:W-:Y:S05]  /*2e50*/  BRA.U !UP0, `(.L_x_9) ;  /* 0x0000002908647547 */ /* 0x000fea000b800000 */
[----:B------:R-:W0:Y:S01]  /*2e60*/  S2R R19, SR_CTAID.X ;  /* 0x0000000000137919 */ /* 0x000e220000002500 */
[----:B------:R-:W1:Y:S01]  /*2e70*/  LDC.64 R36, c[0x0][0x390] ;  /* 0x0000e400ff247b82 */ /* 0x000e620000000a00 */
[----:B------:R-:W2:Y:S01]  /*2e80*/  LDCU.64 UR6, c[0x0][0x380] ;  /* 0x00007000ff0677ac */ /* 0x000ea20008000a00 */
[----:B------:R-:W-:Y:S01]  /*2e90*/  DSETP.GT.AND P0, PT, |R22|, 1, PT ;  /* 0x3ff000001600742a */ /* 0x000fe20003f04200 */
[----:B------:R-:W0:Y:S01]  /*2ea0*/  S2R R0, SR_TID.X ;  /* 0x0000000000007919 */ /* 0x000e220000002100 */
[----:B------:R-:W-:Y:S01]  /*2eb0*/  BSSY.RECONVERGENT B0, `(.L_x_10) ;  /* 0x000028a000007945 */ /* 0x000fe20003800200 */
[----:B------:R-:W0:Y:S01]  /*2ec0*/  LDCU UR4, c[0x0][0x360] ;  /* 0x00006c00ff0477ac */ /* 0x000e220008000800 */
[----:B------:R-:W-:Y:S01]  /*2ed0*/  IMAD.MOV.U32 R7, RZ, RZ, 0x1 ;  /* 0x00000001ff077424 */ /* 0x000fe200078e00ff */
[----:B------:R-:W-:Y:S01]  /*2ee0*/  CS2R R8, SRZ ;  /* 0x0000000000087805 */ /* 0x000fe2000001ff00 */
[----:B------:R-:W-:Y:S01]  /*2ef0*/  IMAD.MOV.U32 R48, RZ, RZ, -0x66666666 ;  /* 0x9999999aff307424 */ /* 0x000fe200078e00ff */
[----:B------:R-:W-:Y:S01]  /*2f00*/  CS2R R12, SRZ ;  /* 0x00000000000c7805 */ /* 0x000fe2000001ff00 */
[----:B------:R-:W-:Y:S01]  /*2f10*/  IMAD.MOV.U32 R49, RZ, RZ, 0x3fb99999 ;  /* 0x3fb99999ff317424 */ /* 0x000fe200078e00ff */
[----:B------:R-:W-:Y:S01]  /*2f20*/  CS2R R34, SRZ ;  /* 0x0000000000227805 */ /* 0x000fe2000001ff00 */
[----:B------:R-:W-:Y:S01]  /*2f30*/  IMAD.MOV.U32 R46, RZ, RZ, 0x0 ;  /* 0x00000000ff2e7424 */ /* 0x000fe200078e00ff */
[----:B------:R-:W-:Y:S01]  /*2f40*/  CS2R R32, SRZ ;  /* 0x0000000000207805 */ /* 0x000fe2000001ff00 */
[----:B------:R-:W-:Y:S01]  /*2f50*/  IMAD.MOV.U32 R47, RZ, RZ, 0x408f4000 ;  /* 0x408f4000ff2f7424 */ /* 0x000fe200078e00ff */
[----:B------:R-:W-:Y:S01]  /*2f60*/  SEL R6, RZ, 0x7ff00000, !P0 ;  /* 0x7ff00000ff067807 */ /* 0x000fe20004000000 */
[----:B------:R-:W-:-:S02]  /*2f70*/  IMAD.MOV.U32 R44, RZ, RZ, 0x0 ;  /* 0x00000000ff2c7424 */ /* 0x000fc400078e00ff */
[----:B------:R-:W-:Y:S01]  /*2f80*/  IMAD.MOV.U32 R45, RZ, RZ, 0x40330000 ;  /* 0x40330000ff2d7424 */ /* 0x000fe200078e00ff */
[----:B--2---:R-:W-:Y:S01]  /*2f90*/  DADD R40, -RZ, -UR6 ;  /* 0x80000006ff287e29 */ /* 0x004fe20008000100 */
[----:B------:R-:W-:Y:S02]  /*2fa0*/  IMAD.MOV.U32 R42, RZ, RZ, 0x497889c ;  /* 0x0497889cff2a7424 */ /* 0x000fe400078e00ff */
[----:B------:R-:W-:Y:S01]  /*2fb0*/  IMAD.MOV.U32 R43, RZ, RZ, 0x40451384 ;  /* 0x40451384ff2b7424 */ /* 0x000fe200078e00ff */
[----:B-1----:R-:W-:Y:S01]  /*2fc0*/  DADD R36, R36, 10 ;  /* 0x4024000024247429 */ /* 0x002fe20000000000 */
[----:B------:R-:W-:Y:S02]  /*2fd0*/  IMAD.MOV.U32 R38, RZ, RZ, 0x31196f7d ;  /* 0x31196f7dff267424 */ /* 0x000fe400078e00ff */
[----:B------:R-:W-:Y:S02]  /*2fe0*/  IMAD.MOV.U32 R39, RZ, RZ, 0x408bce24 ;  /* 0x408bce24ff277424 */ /* 0x000fe400078e00ff */
[----:B0-----:R-:W-:-:S07]  /*2ff0*/  IMAD R19, R19, UR4, R0 ;  /* 0x0000000413137c24 */ /* 0x001fce000f8e0200 */
.L_x_52:
[----:B------:R-:W-:Y:S01]  /*3000*/  DSETP.GE.AND P0, PT, R12, UR36, PT ;  /* 0x000000240c007e2a */ /* 0x000fe2000bf06000 */
[----:B------:R-:W-:Y:S01]  /*3010*/  BSSY.RELIABLE B1, `(.L_x_11) ;  /* 0x0000010000017945 */ /* 0x000fe20003800100 */
[----:B------:R-:W-:Y:S02]  /*3020*/  IMAD.MOV.U32 R5, RZ, RZ, R16 ;  /* 0x000000ffff057224 */ /* 0x000fe400078e0010 */
[----:B------:R-:W-:Y:S02]  /*3030*/  IMAD.MOV.U32 R4, RZ, RZ, R17 ;  /* 0x000000ffff047224 */ /* 0x000fe400078e0011 */
[----:B------:R-:W-:Y:S01]  /*3040*/  DSETP.GEU.OR P0, PT, R40, UR36, !P0 ;  /* 0x0000002428007e2a */ /* 0x000fe2000c70e400 */
[----:B------:R-:W-:Y:S02]  /*3050*/  IMAD.MOV.U32 R16, RZ, RZ, R18 ;  /* 0x000000ffff107224 */ /* 0x000fe400078e0012 */
[----:B------:R-:W-:Y:S02]  /*3060*/  IMAD.MOV.U32 R17, RZ, RZ, R51 ;  /* 0x000000ffff117224 */ /* 0x000fe400078e0033 */
[----:B------:R-:W-:-:S02]  /*3070*/  IMAD.MOV.U32 R40, RZ, RZ, R12 ;  /* 0x000000ffff287224 */ /* 0x000fc400078e000c */
[----:B------:R-:W-:Y:S02]  /*3080*/  IMAD.MOV.U32 R41, RZ, RZ, R13 ;  /* 0x000000ffff297224 */ /* 0x000fe400078e000d */
[----:B------:R-:W-:-:S05]  /*3090*/  IMAD.MOV.U32 R18, RZ, RZ, R53 ;  /* 0x000000ffff127224 */ /* 0x000fca00078e0035 */
[----:B------:R-:W-:Y:S01]  /*30a0*/  @!P0 DADD R34, R34, 5 ;  /* 0x4014000022228429 */ /* 0x000fe20000000000 */
[----:B------:R-:W-:Y:S10]  /*30b0*/  @!P0 BRA `(.L_x_12) ;  /* 0x0000000000148947 */ /* 0x000ff40003800000 */
[----:B------:R-:W-:Y:S01]  /*30c0*/  DSETP.GEU.AND P0, PT, R34, 1, PT ;  /* 0x3ff000002200742a */ /* 0x000fe20003f0e000 */
[----:B------:R-:W-:-:S05]  /*30d0*/  LOP3.LUT P1, RZ, R7, 0xff, RZ, 0xc0, !PT ;  /* 0x000000ff07ff7812 */ /* 0x000fca000782c0ff */
[----:B------:R-:W-:-:S14]  /*30e0*/  DSETP.GE.AND P0, PT, R40, R36, !P0 ;  /* 0x000000242800722a */ /* 0x000fdc0004706000 */
[----:B------:R-:W-:Y:S05]  /*30f0*/  @P1 BREAK.RELIABLE P0, B1 ;  /* 0x0000000000011942 */ /* 0x000fea0000000100 */
[----:B------:R-:W-:Y:S05]  /*3100*/  @P1 BRA P0, `(.L_x_13) ;  /* 0x0000002400901947 */ /* 0x000fea0000000000 */
.L_x_12:
[----:B------:R-:W-:Y:S05]  /*3110*/  BSYNC.RELIABLE B1 ;  /* 0x0000000000017941 */ /* 0x000fea0003800100 */
.L_x_11:
[----:B------:R-:W0:Y:S01]  /*3120*/  MUFU.RCP64H R11, 9.9999956232332820605e-13 ;  /* 0x3d719799000b7908 */ /* 0x000e220000001800 */
[----:B------:R-:W-:Y:S01]  /*3130*/  IMAD.MOV.U32 R26, RZ, RZ, -0x7ed215ef ;  /* 0x812dea11ff1a7424 */ /* 0x000fe200078e00ff */
[----:B------:R-:W-:Y:S01]  /*3140*/  UMOV UR4, 0xa7b28179 ;  /* 0xa7b2817900047882 */ /* 0x000fe20000000000 */
[----:B------:R-:W-:Y:S01]  /*3150*/  IMAD.MOV.U32 R27, RZ, RZ, 0x3d719799 ;  /* 0x3d719799ff1b7424 */ /* 0x000fe200078e00ff */
[----:B------:R-:W-:Y:S01]  /*3160*/  UMOV UR5, 0x3d8359f5 ;  /* 0x3d8359f500057882 */ /* 0x000fe20000000000 */
[----:B------:R-:W-:Y:S01]  /*3170*/  IMAD.MOV.U32 R10, RZ, RZ, 0x1 ;  /* 0x00000001ff0a7424 */ /* 0x000fe200078e00ff */
[----:B------:R-:W-:Y:S01]  /*3180*/  BSSY.RECONVERGENT B1, `(.L_x_14) ;  /* 0x0000019000017945 */ /* 0x000fe20003800200 */
[----:B------:R-:W-:-:S04]  /*3190*/  DADD R66, -R34, 28 ;  /* 0x403c000022427429 */ /* 0x000fc80000000100 */
[----:B0-----:R-:W-:-:S08]  /*31a0*/  DFMA R12, R10, -R26, 1 ;  /* 0x3ff000000a0c742b */ /* 0x001fd0000000081a */
[----:B------:R-:W-:-:S08]  /*31b0*/  DFMA R12, R12, R12, R12 ;  /* 0x0000000c0c0c722b */ /* 0x000fd0000000000c */
[----:B------:R-:W-:Y:S02]  /*31c0*/  DFMA R14, R10, R12, R10 ;  /* 0x0000000c0a0e722b */ /* 0x000fe4000000000a */
[----:B------:R-:W-:Y:S02]  /*31d0*/  DADD R12, R46, -R48 ;  /* 0x000000002e0c7229 */ /* 0x000fe40000000830 */
[----:B------:R-:W-:-:S04]  /*31e0*/  DMUL R10, R34, UR4 ;  /* 0x00000004220a7c28 */ /* 0x000fc80008000000 */
[----:B------:R-:W-:-:S04]  /*31f0*/  DFMA R20, R14, -R26, 1 ;  /* 0x3ff000000e14742b */ /* 0x000fc8000000081a */
[----:B------:R-:W-:-:S04]  /*3200*/  DMUL R12, R10, R12 ;  /* 0x0000000c0a0c7228 */ /* 0x000fc80000000000 */
[----:B------:R-:W-:-:S06]  /*3210*/  DFMA R20, R14, R20, R14 ;  /* 0x000000140e14722b */ /* 0x000fcc000000000e */
[----:B------:R-:W-:Y:S02]  /*3220*/  FSETP.GEU.AND P1, PT, |R13|, 6.5827683646048100446e-37, PT ;  /* 0x036000000d00780b */ /* 0x000fe40003f2e200 */
[----:B------:R-:W-:-:S08]  /*3230*/  DMUL R32, R12, R20 ;  /* 0x000000140c207228 */ /* 0x000fd00000000000 */
[----:B------:R-:W-:-:S08]  /*3240*/  DFMA R10, R32, -R26, R12 ;  /* 0x8000001a200a722b */ /* 0x000fd0000000000c */
[----:B------:R-:W-:-:S10]  /*3250*/  DFMA R32, R20, R10, R32 ;  /* 0x0000000a1420722b */ /* 0x000fd40000000020 */
[----:B------:R-:W-:-:S05]  /*3260*/  FFMA R0, RZ, 0.058982465416193008423, R33 ;  /* 0x3d719799ff007823 */ /* 0x000fca0000000021 */
[----:B------:R-:W-:-:S13]  /*3270*/  FSETP.GT.AND P0, PT, |R0|, 1.469367938527859385e-39, PT ;  /* 0x001000000000780b */ /* 0x000fda0003f04200 */
[----:B------:R-:W-:Y:S05]  /*3280*/  @P0 BRA P1, `(.L_x_15) ;  /* 0x0000000000200947 */ /* 0x000fea0000800000 */
[----:B------:R-:W-:Y:S01]  /*3290*/  IMAD.MOV.U32 R14, RZ, RZ, R12 ;  /* 0x000000ffff0e7224 */ /* 0x000fe200078e000c */
[----:B------:R-:W-:Y:S01]  /*32a0*/  MOV R50, 0x32f0 ;  /* 0x000032f000327802 */ /* 0x000fe20000000f00 */
[----:B------:R-:W-:Y:S02]  /*32b0*/  IMAD.MOV.U32 R15, RZ, RZ, R13 ;  /* 0x000000ffff0f7224 */ /* 0x000fe400078e000d */
[----:B------:R-:W-:Y:S02]  /*32c0*/  IMAD.MOV.U32 R12, RZ, RZ, -0x7ed215ef ;  /* 0x812dea11ff0c7424 */ /* 0x000fe400078e00ff */
[----:B------:R-:W-:-:S07]  /*32d0*/  IMAD.MOV.U32 R13, RZ, RZ, 0x3d719799 ;  /* 0x3d719799ff0d7424 */ /* 0x000fce00078e00ff */
[----:B------:R-:W-:Y:S05]  /*32e0*/  CALL.REL.NOINC `($__internal_0_$__cuda_sm20_div_rn_f64_full) ;  /* 0x0000002400ac7944 */ /* 0x000fea0003c00000 */
[----:B------:R-:W-:Y:S02]  /*32f0*/  IMAD.MOV.U32 R32, RZ, RZ, R12 ;  /* 0x000000ffff207224 */ /* 0x000fe400078e000c */
[----:B------:R-:W-:-:S07]  /*3300*/  IMAD.MOV.U32 R33, RZ, RZ, R13 ;  /* 0x000000ffff217224 */ /* 0x000fce00078e000d */
.L_x_15:
[----:B------:R-:W-:Y:S05]  /*3310*/  BSYNC.RECONVERGENT B1 ;  /* 0x0000000000017941 */ /* 0x000fea0003800200 */
.L_x_14:
[----:B------:R-:W-:Y:S01]  /*3320*/  DADD R12, -R44, 24 ;  /* 0x403800002c0c7429 */ /* 0x000fe20000000100 */
[----:B------:R-:W-:Y:S01]  /*3330*/  UMOV UR4, 0x6a7ef9db ;  /* 0x6a7ef9db00047882 */ /* 0x000fe20000000000 */
[----:B------:R-:W-:Y:S01]  /*3340*/  DADD R14, -R42, 47 ;  /* 0x404780002a0e7429 */ /* 0x000fe20000000100 */
[----:B------:R-:W-:Y:S01]  /*3350*/  UMOV UR5, 0x3fa374bc ;  /* 0x3fa374bc00057882 */ /* 0x000fe20000000000 */
[----:B------:R-:W-:Y:S01]  /*3360*/  DADD R10, R46, 630 ;  /* 0x4083b0002e0a7429 */ /* 0x000fe20000000000 */
[----:B------:R-:W-:Y:S01]  /*3370*/  UMOV UR6, 0x9999999a ;  /* 0x9999999a00067882 */ /* 0x000fe20000000000 */
[----:B------:R-:W-:Y:S01]  /*3380*/  UMOV UR7, 0x3fb99999 ;  /* 0x3fb9999900077882 */ /* 0x000fe20000000000 */
[----:B------:R-:W-:Y:S01]  /*3390*/  UMOV UR8, 0x9999999a ;  /* 0x9999999a00087882 */ /* 0x000fe20000000000 */
[----:B------:R-:W-:Y:S01]  /*33a0*/  DMUL R12, R12, UR4 ;  /* 0x000000040c0c7c28 */ /* 0x000fe20008000000 */
[----:B------:R-:W-:Y:S01]  /*33b0*/  UMOV UR9, 0x3fb99999 ;  /* 0x3fb9999900097882 */ /* 0x000fe20000000000 */
[----:B------:R-:W-:Y:S01]  /*33c0*/  UMOV UR4, 0xd70a3d71 ;  /* 0xd70a3d7100047882 */ /* 0x000fe20000000000 */
[----:B------:R-:W-:Y:S01]  /*33d0*/  UMOV UR5, 0x3fbd70a3 ;  /* 0x3fbd70a300057882 */ /* 0x000fe20000000000 */
[----:B------:R-:W-:Y:S01]  /*33e0*/  DADD R20, -R38, 900 ;  /* 0x408c200026147429 */ /* 0x000fe20000000100 */
[----:B------:R-:W-:Y:S01]  /*33f0*/  BSSY.RECONVERGENT B1, `(.L_x_16) ;  /* 0x000000e000017945 */ /* 0x000fe20003800200 */
[----:B------:R-:W-:Y:S01]  /*3400*/  DMUL R14, R14, UR6 ;  /* 0x000000060e0e7c28 */ /* 0x000fe20008000000 */
[----:B------:R-:W-:Y:S01]  /*3410*/  IMAD.MOV.U32 R0, RZ, RZ, RZ ;  /* 0x000000ffff007224 */ /* 0x000fe200078e00ff */
[----:B------:R-:W-:Y:S01]  /*3420*/  DMUL R30, R44, -UR8 ;  /* 0x800000082c1e7c28 */ /* 0x000fe20008000000 */
[----:B------:R-:W-:Y:S01]  /*3430*/  IMAD.MOV.U32 R3, RZ, RZ, 0x40000000 ;  /* 0x40000000ff037424 */ /* 0x000fe200078e00ff */
[----:B------:R-:W-:Y:S01]  /*3440*/  DMUL R28, R42, -UR4 ;  /* 0x800000042a1c7c28 */ /* 0x000fe20008000000 */
[----:B------:R-:W-:Y:S01]  /*3450*/  MOV R68, 0x34d0 ;  /* 0x000034d000447802 */ /* 0x000fe20000000f00 */
[----:B------:R-:W-:-:S02]  /*3460*/  DADD R50, -RZ, |R10| ;  /* 0x00000000ff327229 */ /* 0x000fc4000000050a */
[----:B------:R-:W-:Y:S02]  /*3470*/  DMUL R26, R38, -UR4 ;  /* 0x80000004261a7c28 */ /* 0x000fe40008000000 */
[C---:B------:R-:W-:Y:S02]  /*3480*/  DFMA R30, R48.reuse, R30, R12 ;  /* 0x0000001e301e722b */ /* 0x040fe4000000000c */
[----:B------:R-:W-:-:S04]  /*3490*/  DFMA R28, R48, R28, R14 ;  /* 0x0000001c301c722b */ /* 0x000fc8000000000e */
[----:B------:R-:W-:Y:S01]  /*34a0*/  DFMA R26, R48, R26, R20 ;  /* 0x0000001a301a722b */ /* 0x000fe20000000014 */
[----:B------:R-:W-:-:S10]  /*34b0*/  IMAD.MOV.U32 R69, RZ, RZ, R51 ;  /* 0x000000ffff457224 */ /* 0x000fd400078e0033 */
[----:B------:R-:W-:Y:S05]  /*34c0*/  CALL.REL.NOINC `($_Z10simulationdddddiiPdS_S_S_$__internal_accurate_pow) ;  /* 0x0000002800a87944 */ /* 0x000fea0003c00000 */
[----:B------:R-:W-:Y:S05]  /*34d0*/  BSYNC.RECONVERGENT B1 ;  /* 0x0000000000017941 */ /* 0x000fea0003800200 */
.L_x_16:
[C---:B------:R-:W-:Y:S01]  /*34e0*/  DADD R12, R10.reuse, 2 ;  /* 0x400000000a0c7429 */ /* 0x040fe20000000000 */
[----:B------:R-:W-:Y:S01]  /*34f0*/  BSSY.RECONVERGENT B1, `(.L_x_17) ;  /* 0x000000d000017945 */ /* 0x000fe20003800200 */
[----:B------:R-:W-:-:S06]  /*3500*/  DSETP.NEU.AND P0, PT, R10, RZ, PT ;  /* 0x000000ff0a00722a */ /* 0x000fcc0003f0d000 */
[----:B------:R-:W-:Y:S02]  /*3510*/  FSEL R14, R0, RZ, P0 ;  /* 0x000000ff000e7208 */ /* 0x000fe40000000000 */
[----:B------:R-:W-:Y:S02]  /*3520*/  LOP3.LUT R12, R13, 0x7ff00000, RZ, 0xc0, !PT ;  /* 0x7ff000000d0c7812 */ /* 0x000fe400078ec0ff */
[----:B------:R-:W-:Y:S02]  /*3530*/  FSEL R15, R57, RZ, P0 ;  /* 0x000000ff390f7208 */ /* 0x000fe40000000000 */
[----:B------:R-:W-:-:S13]  /*3540*/  ISETP.NE.AND P1, PT, R12, 0x7ff00000, PT ;  /* 0x7ff000000c00780c */ /* 0x000fda0003f25270 */
[----:B------:R-:W-:Y:S05]  /*3550*/  @P1 BRA `(.L_x_18) ;  /* 0x0000000000181947 */ /* 0x000fea0003800000 */
[----:B------:R-:W-:-:S14]  /*3560*/  DSETP.NAN.AND P0, PT, R10, R10, PT ;  /* 0x0000000a0a00722a */ /* 0x000fdc0003f08000 */
[----:B------:R-:W-:Y:S01]  /*3570*/  @P0 DADD R14, R10, 2 ;  /* 0x400000000a0e0429 */ /* 0x000fe20000000000 */
[----:B------:R-:W-:Y:S10]  /*3580*/  @P0 BRA `(.L_x_18) ;  /* 0x00000000000c0947 */ /* 0x000ff40003800000 */
[----:B------:R-:W-:-:S14]  /*3590*/  DSETP.NEU.AND P0, PT, |R10|, +INF , PT ;  /* 0x7ff000000a00742a */ /* 0x000fdc0003f0d200 */
[----:B------:R-:W-:Y:S02]  /*35a0*/  @!P0 IMAD.MOV.U32 R14, RZ, RZ, 0x0 ;  /* 0x00000000ff0e8424 */ /* 0x000fe400078e00ff */
[----:B------:R-:W-:-:S07]  /*35b0*/  @!P0 IMAD.MOV.U32 R15, RZ, RZ, 0x7ff00000 ;  /* 0x7ff00000ff0f8424 */ /* 0x000fce00078e00ff */
.L_x_18:
[----:B------:R-:W-:Y:S05]  /*35c0*/  BSYNC.RECONVERGENT B1 ;  /* 0x0000000000017941 */ /* 0x000fea0003800200 */
.L_x_17:
[----:B------:R-:W0:Y:S01]  /*35d0*/  MUFU.RCP64H R13, R15 ;  /* 0x0000000f000d7308 */ /* 0x000e220000001800 */
[----:B------:R-:W-:Y:S01]  /*35e0*/  IMAD.MOV.U32 R12, RZ, RZ, 0x1 ;  /* 0x00000001ff0c7424 */ /* 0x000fe200078e00ff */
[----:B------:R-:W-:Y:S01]  /*35f0*/  BSSY.RECONVERGENT B1, `(.L_x_19) ;  /* 0x0000013000017945 */ /* 0x000fe20003800200 */
[----:B------:R-:W-:-:S04]  /*3600*/  DSETP.NEU.AND P1, PT, R10, 1, PT ;  /* 0x3ff000000a00742a */ /* 0x000fc80003f2d000 */
[----:B0-----:R-:W-:-:S08]  /*3610*/  DFMA R20, R12, -R14, 1 ;  /* 0x3ff000000c14742b */ /* 0x001fd0000000080e */
[----:B------:R-:W-:-:S08]  /*3620*/  DFMA R20, R20, R20, R20 ;  /* 0x000000141414722b */ /* 0x000fd00000000014 */
[----:B------:R-:W-:-:S08]  /*3630*/  DFMA R20, R12, R20, R12 ;  /* 0x000000140c14722b */ /* 0x000fd0000000000c */
[----:B------:R-:W-:-:S08]  /*3640*/  DFMA R12, R20, -R14, 1 ;  /* 0x3ff00000140c742b */ /* 0x000fd0000000080e */
[----:B------:R-:W-:-:S08]  /*3650*/  DFMA R12, R20, R12, R20 ;  /* 0x0000000c140c722b */ /* 0x000fd00000000014 */
[----:B------:R-:W-:-:S08]  /*3660*/  DMUL R20, R12, 18900000 ;  /* 0x417206420c147828 */ /* 0x000fd00000000000 */
[----:B------:R-:W-:-:S08]  /*3670*/  DFMA R50, R20, -R14, 18900000 ;  /* 0x417206421432742b */ /* 0x000fd0000000080e */
[----:B------:R-:W-:-:S10]  /*3680*/  DFMA R12, R12, R50, R20 ;  /* 0x000000320c0c722b */ /* 0x000fd40000000014 */
[----:B------:R-:W-:-:S05]  /*3690*/  FFMA R0, RZ, R15, R13 ;  /* 0x0000000fff007223 */ /* 0x000fca000000000d */
[----:B------:R-:W-:-:S13]  /*36a0*/  FSETP.GT.AND P0, PT, |R0|, 1.469367938527859385e-39, PT ;  /* 0x001000000000780b */ /* 0x000fda0003f04200 */
[----:B------:R-:W-:Y:S05]  /*36b0*/  @P0 BRA `(.L_x_20) ;  /* 0x0000000000180947 */ /* 0x000fea0003800000 */
[----:B------:R-:W-:Y:S01]  /*36c0*/  IMAD.MOV.U32 R12, RZ, RZ, R14 ;  /* 0x000000ffff0c7224 */ /* 0x000fe200078e000e */
[----:B------:R-:W-:Y:S01]  /*36d0*/  MOV R50, 0x3720 ;  /* 0x0000372000327802 */ /* 0x000fe20000000f00 */
[----:B------:R-:W-:Y:S02]  /*36e0*/  IMAD.MOV.U32 R13, RZ, RZ, R15 ;  /* 0x000000ffff0d7224 */ /* 0x000fe400078e000f */
[----:B------:R-:W-:Y:S02]  /*36f0*/  IMAD.MOV.U32 R14, RZ, RZ, RZ ;  /* 0x000000ffff0e7224 */ /* 0x000fe400078e00ff */
[----:B------:R-:W-:-:S07]  /*3700*/  IMAD.MOV.U32 R15, RZ, RZ, 0x41720642 ;  /* 0x41720642ff0f7424 */ /* 0x000fce00078e00ff */
[----:B------:R-:W-:Y:S05]  /*3710*/  CALL.REL.NOINC `($__internal_0_$__cuda_sm20_div_rn_f64_full) ;  /* 0x0000002000a07944 */ /* 0x000fea0003c00000 */
.L_x_20:
[----:B------:R-:W-:Y:S05]  /*3720*/  BSYNC.RECONVERGENT B1 ;  /* 0x0000000000017941 */ /* 0x000fea0003800200 */
.L_x_19:
[----:B------:R-:W-:Y:S01]  /*3730*/  DADD R12, R12, 1 ;  /* 0x3ff000000c0c7429 */ /* 0x000fe20000000000 */
[----:B------:R-:W-:Y:S01]  /*3740*/  BSSY.RECONVERGENT B1, `(.L_x_21) ;  /* 0x0000009000017945 */ /* 0x000fe20003800200 */
[----:B------:R-:W-:Y:S01]  /*3750*/  IMAD.MOV.U32 R0, RZ, RZ, RZ ;  /* 0x000000ffff007224 */ /* 0x000fe200078e00ff */
[----:B------:R-:W-:Y:S01]  /*3760*/  MOV R68, 0x37d0 ;  /* 0x000037d000447802 */ /* 0x000fe20000000f00 */
[----:B------:R-:W-:-:S06]  /*3770*/  IMAD.MOV.U32 R3, RZ, RZ, -0x40100000 ;  /* 0xbff00000ff037424 */ /* 0x000fcc00078e00ff */
[----:B------:R-:W-:Y:S02]  /*3780*/  FSEL R10, R12, 2.5243548967072377773e-29, P1 ;  /* 0x100000000c0a7808 */ /* 0x000fe40000800000 */
[----:B------:R-:W-:-:S06]  /*3790*/  FSEL R11, R13, 15.126527786254882812, P1 ;  /* 0x417206420d0b7808 */ /* 0x000fcc0000800000 */
[----:B------:R-:W-:-:S10]  /*37a0*/  DADD R50, -RZ, |R10| ;  /* 0x00000000ff327229 */ /* 0x000fd4000000050a */
[----:B------:R-:W-:-:S07]  /*37b0*/  IMAD.MOV.U32 R69, RZ, RZ, R51 ;  /* 0x000000ffff457224 */ /* 0x000fce00078e0033 */
[----:B------:R-:W-:Y:S05]  /*37c0*/  CALL.REL.NOINC `($_Z10simulationdddddiiPdS_S_S_$__internal_accurate_pow) ;  /* 0x0000002400e87944 */ /* 0x000fea0003c00000 */
[----:B------:R-:W-:Y:S05]  /*37d0*/  BSYNC.RECONVERGENT B1 ;  /* 0x0000000000017941 */ /* 0x000fea0003800200 */
.L_x_21:
[----:B------:R-:W0:Y:S01]  /*37e0*/  LDC.64 R12, c[0x0][0x3a8] ;  /* 0x0000ea00ff0c7b82 */ /* 0x000e220000000a00 */
[----:B------:R-:W-:Y:S01]  /*37f0*/  ISETP.GE.AND P3, PT, R9, RZ, PT ;  /* 0x000000ff0900720c */ /* 0x000fe20003f66270 */
[----:B------:R-:W-:Y:S01]  /*3800*/  IMAD.MOV.U32 R56, RZ, RZ, R0 ;  /* 0x000000ffff387224 */ /* 0x000fe200078e0000 */
[----:B------:R-:W-:Y:S01]  /*3810*/  BSSY.RECONVERGENT B1, `(.L_x_22) ;  /* 0x0000047000017945 */ /* 0x000fe20003800200 */
[----:B0-----:R-:W-:Y:S01]  /*3820*/  VIADD R3, R13, 0xffffffff ;  /* 0xffffffff0d037836 */ /* 0x001fe20000000000 */
[----:B------:R-:W-:-:S04]  /*3830*/  IABS R52, R12 ;  /* 0x0000000c00347213 */ /* 0x000fc80000000000 */
[-C--:B------:R-:W-:Y:S02]  /*3840*/  IABS R21, R3.reuse ;  /* 0x0000000300157213 */ /* 0x080fe40000000000 */
[----:B------:R-:W-:Y:S02]  /*3850*/  IABS R53, R3 ;  /* 0x0000000300357213 */ /* 0x000fe40000000000 */
[----:B------:R-:W0:Y:S01]  /*3860*/  I2F.RP R20, R21 ;  /* 0x0000001500147306 */ /* 0x000e220000209400 */
[----:B------:R-:W-:-:S04]  /*3870*/  LOP3.LUT R12, R3, R12, RZ, 0x3c, !PT ;  /* 0x0000000c030c7212 */ /* 0x000fc800078e3cff */
[----:B------:R-:W-:-:S03]  /*3880*/  ISETP.GE.AND P2, PT, R12, RZ, PT ;  /* 0x000000ff0c00720c */ /* 0x000fc60003f46270 */
[----:B0-----:R-:W0:Y:S02]  /*3890*/  MUFU.RCP R20, R20 ;  /* 0x0000001400147308 */ /* 0x001e240000001000 */
[----:B0-----:R-:W-:Y:S02]  /*38a0*/  VIADD R14, R20, 0xffffffe ;  /* 0x0ffffffe140e7836 */ /* 0x001fe40000000000 */
[----:B------:R-:W-:-:S04]  /*38b0*/  IMAD.MOV R20, RZ, RZ, -R53 ;  /* 0x000000ffff147224 */ /* 0x000fc800078e0a35 */
[----:B------:R0:W1:Y:S02]  /*38c0*/  F2I.FTZ.U32.TRUNC.NTZ R15, R14 ;  /* 0x0000000e000f7305 */ /* 0x000064000021f000 */
[----:B0-----:R-:W-:Y:S02]  /*38d0*/  IMAD.MOV.U32 R14, RZ, RZ, RZ ;  /* 0x000000ffff0e7224 */ /* 0x001fe400078e00ff */
[----:B-1----:R-:W-:-:S04]  /*38e0*/  IMAD.MOV R50, RZ, RZ, -R15 ;  /* 0x000000ffff327224 */ /* 0x002fc800078e0a0f */
[----:B------:R-:W-:Y:S02]  /*38f0*/  IMAD R51, R50, R21, RZ ;  /* 0x0000001532337224 */ /* 0x000fe400078e02ff */
[----:B------:R-:W-:Y:S02]  /*3900*/  IMAD.MOV.U32 R50, RZ, RZ, R52 ;  /* 0x000000ffff327224 */ /* 0x000fe400078e0034 */
[----:B------:R-:W-:-:S06]  /*3910*/  IMAD.HI.U32 R15, R15, R51, R14 ;  /* 0x000000330f0f7227 */ /* 0x000fcc00078e000e */
[----:B------:R-:W-:-:S04]  /*3920*/  IMAD.HI.U32 R15, R15, R50, RZ ;  /* 0x000000320f0f7227 */ /* 0x000fc800078e00ff */
[----:B------:R-:W-:Y:S01]  /*3930*/  IMAD R14, R15, R20, R50 ;  /* 0x000000140f0e7224 */ /* 0x000fe200078e0232 */
[----:B------:R-:W-:-:S04]  /*3940*/  IABS R20, R9 ;  /* 0x0000000900147213 */ /* 0x000fc80000000000 */
[----:B------:R-:W-:-:S13]  /*3950*/  ISETP.GT.U32.AND P1, PT, R21, R14, PT ;  /* 0x0000000e1500720c */ /* 0x000fda0003f24070 */
[----:B------:R-:W-:Y:S02]  /*3960*/  @!P1 IMAD.IADD R14, R14, 0x1, -R21 ;  /* 0x000000010e0e9824 */ /* 0x000fe400078e0a15 */
[----:B------:R-:W-:Y:S01]  /*3970*/  @!P1 VIADD R15, R15, 0x1 ;  /* 0x000000010f0f9836 */ /* 0x000fe20000000000 */
[----:B------:R-:W-:Y:S02]  /*3980*/  ISETP.NE.AND P1, PT, R3, RZ, PT ;  /* 0x000000ff0300720c */ /* 0x000fe40003f25270 */
[----:B------:R-:W-:-:S13]  /*3990*/  ISETP.GE.U32.AND P0, PT, R14, R21, PT ;  /* 0x000000150e00720c */ /* 0x000fda0003f06070 */
[----:B------:R-:W-:-:S04]  /*39a0*/  @P0 VIADD R15, R15, 0x1 ;  /* 0x000000010f0f0836 */ /* 0x000fc80000000000 */
[----:B------:R-:W-:-:S04]  /*39b0*/  IMAD.MOV.U32 R50, RZ, RZ, R15 ;  /* 0x000000ffff327224 */ /* 0x000fc800078e000f */
[----:B------:R-:W-:Y:S01]  /*39c0*/  @!P2 IMAD.MOV R50, RZ, RZ, -R50 ;  /* 0x000000ffff32a224 */ /* 0x000fe200078e0a32 */
[----:B------:R-:W-:Y:S01]  /*39d0*/  @!P1 LOP3.LUT R50, RZ, R3, RZ, 0x33, !PT ;  /* 0x00000003ff329212 */ /* 0x000fe200078e33ff */
[----:B------:R-:W-:-:S03]  /*39e0*/  DSETP.NEU.AND P1, PT, R10, RZ, PT ;  /* 0x000000ff0a00722a */ /* 0x000fc60003f2d000 */
[-C--:B------:R-:W-:Y:S02]  /*39f0*/  IABS R12, R50.reuse ;  /* 0x00000032000c7213 */ /* 0x080fe40000000000 */
[----:B------:R-:W-:Y:S02]  /*3a00*/  IABS R51, R50 ;  /* 0x0000003200337213 */ /* 0x000fe40000000000 */
[----:B------:R-:W0:Y:S01]  /*3a10*/  I2F.RP R3, R12 ;  /* 0x0000000c00037306 */ /* 0x000e220000209400 */
[----:B------:R-:W-:-:S07]  /*3a20*/  ISETP.NE.AND P2, PT, R50, RZ, PT ;  /* 0x000000ff3200720c */ /* 0x000fce0003f45270 */
[----:B0-----:R-:W0:Y:S02]  /*3a30*/  MUFU.RCP R3, R3 ;  /* 0x0000000300037308 */ /* 0x001e240000001000 */
[----:B0-----:R-:W-:Y:S02]  /*3a40*/  VIADD R14, R3, 0xffffffe ;  /* 0x0ffffffe030e7836 */ /* 0x001fe40000000000 */
[----:B------:R-:W-:-:S04]  /*3a50*/  IMAD.MOV R3, RZ, RZ, -R51 ;  /* 0x000000ffff037224 */ /* 0x000fc800078e0a33 */
[----:B------:R0:W1:Y:S02]  /*3a60*/  F2I.FTZ.U32.TRUNC.NTZ R15, R14 ;  /* 0x0000000e000f7305 */ /* 0x000064000021f000 */
[----:B0-----:R-:W-:Y:S02]  /*3a70*/  IMAD.MOV.U32 R14, RZ, RZ, RZ ;  /* 0x000000ffff0e7224 */ /* 0x001fe400078e00ff */
[----:B-1----:R-:W-:-:S04]  /*3a80*/  IMAD.MOV R21, RZ, RZ, -R15 ;  /* 0x000000ffff157224 */ /* 0x002fc800078e0a0f */
[----:B------:R-:W-:-:S04]  /*3a90*/  IMAD R21, R21, R12, RZ ;  /* 0x0000000c15157224 */ /* 0x000fc800078e02ff */
[----:B------:R-:W-:-:S06]  /*3aa0*/  IMAD.HI.U32 R15, R15, R21, R14 ;  /* 0x000000150f0f7227 */ /* 0x000fcc00078e000e */
[----:B------:R-:W-:-:S04]  /*3ab0*/  IMAD.HI.U32 R15, R15, R20, RZ ;  /* 0x000000140f0f7227 */ /* 0x000fc800078e00ff */
[----:B------:R-:W-:Y:S01]  /*3ac0*/  IMAD R3, R15, R3, R20 ;  /* 0x000000030f037224 */ /* 0x000fe200078e0214 */
[----:B------:R-:W-:Y:S02]  /*3ad0*/  DADD R14, R10, -1 ;  /* 0xbff000000a0e7429 */ /* 0x000fe40000000000 */
[----:B------:R-:W-:Y:S02]  /*3ae0*/  DADD R20, -RZ, -R56 ;  /* 0x00000000ff147229 */ /* 0x000fe40000000938 */
[----:B------:R-:W-:-:S06]  /*3af0*/  ISETP.GT.U32.AND P0, PT, R12, R3, PT ;  /* 0x000000030c00720c */ /* 0x000fcc0003f04070 */
[----:B------:R-:W-:-:S07]  /*3b00*/  LOP3.LUT R14, R15, 0x7ff00000, RZ, 0xc0, !PT ;  /* 0x7ff000000f0e7812 */ /* 0x000fce00078ec0ff */
[----:B------:R-:W-:-:S05]  /*3b10*/  @!P0 IMAD.IADD R3, R3, 0x1, -R12 ;  /* 0x0000000103038824 */ /* 0x000fca00078e0a0c */
[----:B------:R-:W-:-:S13]  /*3b20*/  ISETP.GT.U32.AND P0, PT, R12, R3, PT ;  /* 0x000000030c00720c */ /* 0x000fda0003f04070 */
[----:B------:R-:W-:Y:S01]  /*3b30*/  @!P0 IMAD.IADD R3, R3, 0x1, -R12 ;  /* 0x0000000103038824 */ /* 0x000fe200078e0a0c */
[----:B------:R-:W-:-:S03]  /*3b40*/  ISETP.GE.AND P0, PT, R11, RZ, PT ;  /* 0x000000ff0b00720c */ /* 0x000fc60003f06270 */
[----:B------:R-:W-:Y:S01]  /*3b50*/  @!P3 IMAD.MOV R3, RZ, RZ, -R3 ;  /* 0x000000ffff03b224 */ /* 0x000fe200078e0a03 */
[----:B------:R-:W-:Y:S01]  /*3b60*/  @!P2 LOP3.LUT R3, RZ, R50, RZ, 0x33, !PT ;  /* 0x00000032ff03a212 */ /* 0x000fe200078e33ff */
[----:B------:R-:W-:Y:S01]  /*3b70*/  DSETP.NEU.AND P3, PT, R10, 1, PT ;  /* 0x3ff000000a00742a */ /* 0x000fe20003f6d000 */
[----:B------:R-:W-:Y:S01]  /*3b80*/  ISETP.NE.AND P2, PT, R14, 0x7ff00000, PT ;  /* 0x7ff000000e00780c */ /* 0x000fe20003f45270 */
[----:B------:R-:W-:Y:S01]  /*3b90*/  DADD R50, -RZ, |R48| ;  /* 0x00000000ff327229 */ /* 0x000fe20000000530 */
[----:B------:R-:W-:Y:S01]  /*3ba0*/  FSEL R0, R20, R0, !P0 ;  /* 0x0000000014007208 */ /* 0x000fe20004000000 */
[----:B------:R-:W-:Y:S01]  /*3bb0*/  IMAD.MOV.U32 R20, RZ, RZ, 0x51eb851f ;  /* 0x51eb851fff147424 */ /* 0x000fe200078e00ff */
[----:B------:R-:W-:Y:S01]  /*3bc0*/  FSEL R15, R21, R57, !P0 ;  /* 0x00000039150f7208 */ /* 0x000fe20004000000 */
[----:B------:R-:W-:Y:S01]  /*3bd0*/  IMAD.MOV.U32 R21, RZ, RZ, 0x4033deb8 ;  /* 0x4033deb8ff157424 */ /* 0x000fe200078e00ff */
[----:B------:R-:W-:Y:S02]  /*3be0*/  @!P1 LOP3.LUT R15, R11, 0x7ff00000, RZ, 0xfc, !PT ;  /* 0x7ff000000b0f9812 */ /* 0x000fe400078efcff */
[----:B------:R-:W-:-:S02]  /*3bf0*/  ISETP.NE.AND P4, PT, R3, RZ, PT ;  /* 0x000000ff0300720c */ /* 0x000fc40003f85270 */
[----:B------:R-:W-:-:S03]  /*3c00*/  FSEL R14, R0, RZ, P1 ;  /* 0x000000ff000e7208 */ /* 0x000fc60000800000 */
[----:B------:R-:W-:Y:S08]  /*3c10*/  @P2 BRA `(.L_x_23) ;  /* 0x0000000000182947 */ /* 0x000ff00003800000 */
[----:B------:R-:W-:-:S14]  /*3c20*/  DSETP.NAN.AND P1, PT, R10, R10, PT ;  /* 0x0000000a0a00722a */ /* 0x000fdc0003f28000 */
[----:B------:R-:W-:Y:S01]  /*3c30*/  @P1 DADD R14, R10, -1 ;  /* 0xbff000000a0e1429 */ /* 0x000fe20000000000 */
[----:B------:R-:W-:Y:S10]  /*3c40*/  @P1 BRA `(.L_x_23) ;  /* 0x00000000000c1947 */ /* 0x000ff40003800000 */
[----:B------:R-:W-:-:S14]  /*3c50*/  DSETP.NEU.AND P1, PT, |R10|, +INF , PT ;  /* 0x7ff000000a00742a */ /* 0x000fdc0003f2d200 */
[----:B------:R-:W-:Y:S01]  /*3c60*/  @!P1 SEL R15, RZ, 0x80000000, P0 ;  /* 0x80000000ff0f9807 */ /* 0x000fe20000000000 */
[----:B------:R-:W-:-:S07]  /*3c70*/  @!P1 IMAD.MOV.U32 R14, RZ, RZ, RZ ;  /* 0x000000ffff0e9224 */ /* 0x000fce00078e00ff */
.L_x_23:
[----:B------:R-:W-:Y:S05]  /*3c80*/  BSYNC.RECONVERGENT B1 ;  /* 0x0000000000017941 */ /* 0x000fea0003800200 */
.L_x_22:
[----:B------:R-:W-:Y:S04]  /*3c90*/  BSSY.RECONVERGENT B1, `(.L_x_24) ;  /* 0x000001a000017945 */ /* 0x000fe80003800200 */
[----:B------:R-:W-:Y:S05]  /*3ca0*/  @P4 BRA `(.L_x_25) ;  /* 0x0000000000604947 */ /* 0x000fea0003800000 */
[C---:B------:R-:W-:Y:S01]  /*3cb0*/  DMUL R54, R32.reuse, 1000000 ;  /* 0x412e848020367828 */ /* 0x040fe20000000000 */
[----:B------:R-:W0:Y:S01]  /*3cc0*/  LDC.64 R56, c[0x0][0x3c0] ;  /* 0x0000f000ff387b82 */ /* 0x000e220000000a00 */
[----:B------:R-:W-:Y:S01]  /*3cd0*/  UMOV UR4, 0x3d70a3d7 ;  /* 0x3d70a3d700047882 */ /* 0x000fe20000000000 */
[----:B------:R-:W-:Y:S01]  /*3ce0*/  UMOV UR5, 0x40581f0a ;  /* 0x40581f0a00057882 */ /* 0x000fe20000000000 */
[----:B------:R-:W-:Y:S02]  /*3cf0*/  IMAD R3, R19, R13, R8 ;  /* 0x0000000d13037224 */ /* 0x000fe400078e0208 */
[----:B------:R-:W-:Y:S02]  /*3d00*/  VIADD R8, R8, 0x1 ;  /* 0x0000000108087836 */ /* 0x000fe40000000000 */
[----:B------:R-:W-:Y:S01]  /*3d10*/  DFMA R54, R32, 1000000, R54 ;  /* 0x412e84802036782b */ /* 0x000fe20000000036 */
[----:B------:R-:W1:Y:S07]  /*3d20*/  LDC.64 R52, c[0x0][0x3c8] ;  /* 0x0000f200ff347b82 */ /* 0x000e6e0000000a00 */
[----:B------:R-:W-:Y:S01]  /*3d30*/  DMUL R54, R54, UR4 ;  /* 0x0000000436367c28 */ /* 0x000fe20008000000 */
[----:B------:R-:W2:Y:S01]  /*3d40*/  LDC.64 R24, c[0x0][0x3b0] ;  /* 0x0000ec00ff187b82 */ /* 0x000ea20000000a00 */
[----:B------:R-:W-:Y:S01]  /*3d50*/  UMOV UR4, 0x812dea11 ;  /* 0x812dea1100047882 */ /* 0x000fe20000000000 */
[----:B------:R-:W-:-:S05]  /*3d60*/  UMOV UR5, 0x3d719799 ;  /* 0x3d71979900057882 */ /* 0x000fca0000000000 */
[----:B------:R-:W-:Y:S01]  /*3d70*/  DMUL R54, R54, UR4 ;  /* 0x0000000436367c28 */ /* 0x000fe20008000000 */
[----:B------:R-:W3:Y:S01]  /*3d80*/  LDC.64 R10, c[0x0][0x3b8] ;  /* 0x0000ee00ff0a7b82 */ /* 0x000ee20000000a00 */
[----:B0-----:R-:W-:-:S05]  /*3d90*/  IMAD.WIDE R12, R3, 0x8, R56 ;  /* 0x00000008030c7825 */ /* 0x001fca00078e0238 */
[----:B------:R0:W-:Y:S01]  /*3da0*/  STG.E.64 desc[UR38][R12.64], R54 ;  /* 0x000000360c007986 */ /* 0x0001e2000c101b26 */
[----:B-1----:R-:W-:-:S05]  /*3db0*/  IMAD.WIDE R52, R3, 0x8, R52 ;  /* 0x0000000803347825 */ /* 0x002fca00078e0234 */
[----:B------:R0:W-:Y:S01]  /*3dc0*/  STG.E.64 desc[UR38][R52.64], R34 ;  /* 0x0000002234007986 */ /* 0x0001e2000c101b26 */
[----:B--2---:R-:W-:-:S04]  /*3dd0*/  IMAD.WIDE R56, R3, 0x8, R24 ;  /* 0x0000000803387825 */ /* 0x004fc800078e0218 */
[----:B------:R-:W-:Y:S01]  /*3de0*/  IMAD.MOV.U32 R24, RZ, RZ, -0x771c970f ;  /* 0x88e368f1ff187424 */ /* 0x000fe200078e00ff */
[----:B------:R0:W-:Y:S01]  /*3df0*/  STG.E.64 desc[UR38][R56.64], R48 ;  /* 0x0000003038007986 */ /* 0x0001e2000c101b26 */
[----:B------:R-:W-:Y:S02]  /*3e00*/  IMAD.MOV.U32 R25, RZ, RZ, 0x3ee4f8b5 ;  /* 0x3ee4f8b5ff197424 */ /* 0x000fe400078e00ff */
[----:B---3--:R-:W-:-:S05]  /*3e10*/  IMAD.WIDE R10, R3, 0x8, R10 ;  /* 0x00000008030a7825 */ /* 0x008fca00078e020a */
[----:B------:R0:W-:Y:S02]  /*3e20*/  STG.E.64 desc[UR38][R10.64], R46 ;  /* 0x0000002e0a007986 */ /* 0x0001e4000c101b26 */
.L_x_25:
[----:B------:R-:W-:Y:S05]  /*3e30*/  BSYNC.RECONVERGENT B1 ;  /* 0x0000000000017941 */ /* 0x000fea0003800200 */
.L_x_24:
[----:B------:R-:W-:Y:S01]  /*3e40*/  UMOV UR4, 0xd2f1a9fc ;  /* 0xd2f1a9fc00047882 */ /* 0x000fe20000000000 */
[----:B------:R-:W-:Y:S01]  /*3e50*/  UMOV UR5, 0x3f50624d ;  /* 0x3f50624d00057882 */ /* 0x000fe20000000000 */
[----:B------:R-:W-:Y:S01]  /*3e60*/  BSSY.RECONVERGENT B1, `(.L_x_26) ;  /* 0x0000009000017945 */ /* 0x000fe20003800200 */
[----:B0-----:R-:W-:Y:S01]  /*3e70*/  DFMA R10, R46, -UR4, R20 ;  /* 0x800000042e0a7c2b */ /* 0x001fe20008000014 */
[----:B------:R-:W-:Y:S01]  /*3e80*/  IMAD.MOV.U32 R69, RZ, RZ, R51 ;  /* 0x000000ffff457224 */ /* 0x000fe200078e0033 */
[----:B------:R-:W-:Y:S01]  /*3e90*/  FSEL R20, R14, RZ, P3 ;  /* 0x000000ff0e147208 */ /* 0x000fe20001800000 */
[----:B------:R-:W-:Y:S01]  /*3ea0*/  IMAD.MOV.U32 R0, RZ, RZ, RZ ;  /* 0x000000ffff007224 */ /* 0x000fe200078e00ff */
[----:B------:R-:W-:Y:S01]  /*3eb0*/  FSEL R21, R15, 1.875, P3 ;  /* 0x3ff000000f157808 */ /* 0x000fe20001800000 */
[----:B------:R-:W-:Y:S01]  /*3ec0*/  IMAD.MOV.U32 R3, RZ, RZ, 0x40100000 ;  /* 0x40100000ff037424 */ /* 0x000fe200078e00ff */
[----:B------:R-:W-:-:S07]  /*3ed0*/  MOV R68, 0x3ef0 ;  /* 0x00003ef000447802 */ /* 0x000fce0000000f00 */
[----:B------:R-:W-:Y:S05]  /*3ee0*/  CALL.REL.NOINC `($_Z10simulationdddddiiPdS_S_S_$__internal_accurate_pow) ;  /* 0x0000002000207944 */ /* 0x000fea0003c00000 */
[----:B------:R-:W-:Y:S05]  /*3ef0*/  BSYNC.RECONVERGENT B1 ;  /* 0x0000000000017941 */ /* 0x000fea0003800200 */
.L_x_26:
[C---:B------:R-:W-:Y:S01]  /*3f00*/  DADD R12, R48.reuse, 4 ;  /* 0x40100000300c7429 */ /* 0x040fe20000000000 */
[----:B------:R-:W-:Y:S01]  /*3f10*/  BSSY.RECONVERGENT B1, `(.L_x_27) ;  /* 0x000000f000017945 */ /* 0x000fe20003800200 */
[----:B------:R-:W-:Y:S02]  /*3f20*/  DADD R50, -RZ, |R10| ;  /* 0x00000000ff327229 */ /* 0x000fe4000000050a */
[----:B------:R-:W-:-:S06]  /*3f30*/  DSETP.NEU.AND P0, PT, R48, RZ, PT ;  /* 0x000000ff3000722a */ /* 0x000fcc0003f0d000 */
[----:B------:R-:W-:Y:S02]  /*3f40*/  LOP3.LUT R12, R13, 0x7ff00000, RZ, 0xc0, !PT ;  /* 0x7ff000000d0c7812 */ /* 0x000fe400078ec0ff */
[----:B------:R-:W-:Y:S01]  /*3f50*/  FSEL R13, R57, RZ, P0 ;  /* 0x000000ff390d7208 */ /* 0x000fe20000000000 */
[----:B------:R-:W-:Y:S01]  /*3f60*/  IMAD.MOV.U32 R69, RZ, RZ, R51 ;  /* 0x000000ffff457224 */ /* 0x000fe200078e0033 */
[----:B------:R-:W-:Y:S02]  /*3f70*/  ISETP.NE.AND P1, PT, R12, 0x7ff00000, PT ;  /* 0x7ff000000c00780c */ /* 0x000fe40003f25270 */
[----:B------:R-:W-:-:S11]  /*3f80*/  FSEL R12, R0, RZ, P0 ;  /* 0x000000ff000c7208 */ /* 0x000fd60000000000 */
[----:B------:R-:W-:Y:S05]  /*3f90*/  @P1 BRA `(.L_x_28) ;  /* 0x0000000000181947 */ /* 0x000fea0003800000 */
[----:B------:R-:W-:-:S14]  /*3fa0*/  DSETP.NAN.AND P0, PT, R48, R48, PT ;  /* 0x000000303000722a */ /* 0x000fdc0003f08000 */
[----:B------:R-:W-:Y:S01]  /*3fb0*/  @P0 DADD R12, R48, 4 ;  /* 0x40100000300c0429 */ /* 0x000fe20000000000 */
[----:B------:R-:W-:Y:S10]  /*3fc0*/  @P0 BRA `(.L_x_28) ;  /* 0x00000000000c0947 */ /* 0x000ff40003800000 */
[----:B------:R-:W-:-:S14]  /*3fd0*/  DSETP.NEU.AND P0, PT, |R48|, +INF , PT ;  /* 0x7ff000003000742a */ /* 0x000fdc0003f0d200 */
[----:B------:R-:W-:Y:S02]  /*3fe0*/  @!P0 IMAD.MOV.U32 R12, RZ, RZ, 0x0 ;  /* 0x00000000ff0c8424 */ /* 0x000fe400078e00ff */
[----:B------:R-:W-:-:S07]  /*3ff0*/  @!P0 IMAD.MOV.U32 R13, RZ, RZ, 0x7ff00000 ;  /* 0x7ff00000ff0d8424 */ /* 0x000fce00078e00ff */
.L_x_28:
[----:B------:R-:W-:Y:S05]  /*4000*/  BSYNC.RECONVERGENT B1 ;  /* 0x0000000000017941 */ /* 0x000fea0003800200 */
.L_x_27:
[----:B------:R-:W-:Y:S01]  /*4010*/  BSSY.RECONVERGENT B1, `(.L_x_29) ;  /* 0x0000005000017945 */ /* 0x000fe20003800200 */
[----:B------:R-:W-:Y:S01]  /*4020*/  IMAD.MOV.U32 R0, RZ, RZ, RZ ;  /* 0x000000ffff007224 */ /* 0x000fe200078e00ff */
[----:B------:R-:W-:Y:S01]  /*4030*/  MOV R68, 0x4060 ;  /* 0x0000406000447802 */ /* 0x000fe20000000f00 */
[----:B------:R-:W-:-:S07]  /*4040*/  IMAD.MOV.U32 R3, RZ, RZ, 0x40100000 ;  /* 0x40100000ff037424 */ /* 0x000fce00078e00ff */
[----:B------:R-:W-:Y:S05]  /*4050*/  CALL.REL.NOINC `($_Z10simulationdddddiiPdS_S_S_$__internal_accurate_pow) ;  /* 0x0000001c00c47944 */ /* 0x000fea0003c00000 */
[----:B------:R-:W-:Y:S05]  /*4060*/  BSYNC.RECONVERGENT B1 ;  /* 0x0000000000017941 */ /* 0x000fea0003800200 */
.L_x_29:
[C---:B------:R-:W-:Y:S01]  /*4070*/  DADD R14, R10.reuse, 4 ;  /* 0x401000000a0e7429 */ /* 0x040fe20000000000 */
[----:B------:R-:W-:Y:S01]  /*4080*/  BSSY.RECONVERGENT B1, `(.L_x_30) ;  /* 0x0000011000017945 */ /* 0x000fe20003800200 */
[----:B------:R-:W-:Y:S02]  /*4090*/  DSETP.NEU.AND P0, PT, R10, RZ, PT ;  /* 0x000000ff0a00722a */ /* 0x000fe40003f0d000 */
[----:B------:R-:W-:Y:S02]  /*40a0*/  DSETP.NEU.AND P2, PT, R48, 1, PT ;  /* 0x3ff000003000742a */ /* 0x000fe40003f4d000 */
[----:B------:R-:W-:-:S04]  /*40b0*/  DSETP.NEU.AND P3, PT, R10, 1, PT ;  /* 0x3ff000000a00742a */ /* 0x000fc80003f6d000 */
[----:B------:R-:W-:Y:S02]  /*40c0*/  LOP3.LUT R14, R15, 0x7ff00000, RZ, 0xc0, !PT ;  /* 0x7ff000000f0e7812 */ /* 0x000fe400078ec0ff */
[----:B------:R-:W-:Y:S02]  /*40d0*/  FSEL R15, R57, RZ, P0 ;  /* 0x000000ff390f7208 */ /* 0x000fe40000000000 */
[----:B------:R-:W-:Y:S02]  /*40e0*/  ISETP.NE.AND P1, PT, R14, 0x7ff00000, PT ;  /* 0x7ff000000e00780c */ /* 0x000fe40003f25270 */
[----:B------:R-:W-:Y:S02]  /*40f0*/  FSEL R14, R0, RZ, P0 ;  /* 0x000000ff000e7208 */ /* 0x000fe40000000000 */
[----:B------:R-:W-:Y:S02]  /*4100*/  FSEL R12, R12, RZ, P2 ;  /* 0x000000ff0c0c7208 */ /* 0x000fe40001000000 */
[----:B------:R-:W-:-:S07]  /*4110*/  FSEL R13, R13, 1.875, P2 ;  /* 0x3ff000000d0d7808 */ /* 0x000fce0001000000 */
[----:B------:R-:W-:Y:S05]  /*4120*/  @P1 BRA `(.L_x_31) ;  /* 0x0000000000181947 */ /* 0x000fea0003800000 */
[----:B------:R-:W-:-:S14]  /*4130*/  DSETP.NAN.AND P0, PT, R10, R10, PT ;  /* 0x0000000a0a00722a */ /* 0x000fdc0003f08000 */
[----:B------:R-:W-:Y:S01]  /*4140*/  @P0 DADD R14, R10, 4 ;  /* 0x401000000a0e0429 */ /* 0x000fe20000000000 */
[----:B------:R-:W-:Y:S10]  /*4150*/  @P0 BRA `(.L_x_31) ;  /* 0x00000000000c0947 */ /* 0x000ff40003800000 */
[----:B------:R-:W-:-:S14]  /*4160*/  DSETP.NEU.AND P0, PT, |R10|, +INF , PT ;  /* 0x7ff000000a00742a */ /* 0x000fdc0003f0d200 */
[----:B------:R-:W-:Y:S02]  /*4170*/  @!P0 IMAD.MOV.U32 R14, RZ, RZ, 0x0 ;  /* 0x00000000ff0e8424 */ /* 0x000fe400078e00ff */
[----:B------:R-:W-:-:S07]  /*4180*/  @!P0 IMAD.MOV.U32 R15, RZ, RZ, 0x7ff00000 ;  /* 0x7ff00000ff0f8424 */ /* 0x000fce00078e00ff */
.L_x_31:
[----:B------:R-:W-:Y:S05]  /*4190*/  BSYNC.RECONVERGENT B1 ;  /* 0x0000000000017941 */ /* 0x000fea0003800200 */
.L_x_30:
[----:B------:R-:W-:Y:S01]  /*41a0*/  FSEL R10, R14, RZ, P3 ;  /* 0x000000ff0e0a7208 */ /* 0x000fe20001800000 */
[----:B------:R-:W-:Y:S01]  /*41b0*/  IMAD.MOV.U32 R14, RZ, RZ, 0x1 ;  /* 0x00000001ff0e7424 */ /* 0x000fe200078e00ff */
[----:B------:R-:W-:Y:S01]  /*41c0*/  FSEL R11, R15, 1.875, P3 ;  /* 0x3ff000000f0b7808 */ /* 0x000fe20001800000 */
[----:B------:R-:W-:Y:S01]  /*41d0*/  DMUL R52, R12, 30 ;  /* 0x403e00000c347828 */ /* 0x000fe20000000000 */
[----:B------:R-:W-:Y:S01]  /*41e0*/  BSSY.RECONVERGENT B1, `(.L_x_32) ;  /* 0x0000017000017945 */ /* 0x000fe20003800200 */
[----:B------:R-:W-:Y:S01]  /*41f0*/  DSETP.NEU.AND P1, PT, R22, RZ, PT ;  /* 0x000000ff1600722a */ /* 0x000fe20003f2d000 */
[----:B------:R-:W-:Y:S02]  /*4200*/  ISETP.GE.AND P2, PT, R23, RZ, PT ;  /* 0x000000ff1700720c */ /* 0x000fe40003f46270 */
[----:B------:R-:W-:-:S05]  /*4210*/  DADD R10, R12, R10 ;  /* 0x000000000c0a7229 */ /* 0x000fca000000000a */
[----:B------:R-:W-:Y:S01]  /*4220*/  FSETP.GEU.AND P3, PT, |R53|, 6.5827683646048100446e-37, PT ;  /* 0x036000003500780b */ /* 0x000fe20003f6e200 */
[----:B------:R-:W0:Y:S02]  /*4230*/  MUFU.RCP64H R15, R11 ;  /* 0x0000000b000f7308 */ /* 0x000e240000001800 */
[----:B0-----:R-:W-:-:S08]  /*4240*/  DFMA R50, -R10, R14, 1 ;  /* 0x3ff000000a32742b */ /* 0x001fd0000000010e */
[----:B------:R-:W-:-:S08]  /*4250*/  DFMA R50, R50, R50, R50 ;  /* 0x000000323232722b */ /* 0x000fd00000000032 */
[----:B------:R-:W-:-:S08]  /*4260*/  DFMA R50, R14, R50, R14 ;  /* 0x000000320e32722b */ /* 0x000fd0000000000e */
[----:B------:R-:W-:-:S08]  /*4270*/  DFMA R14, -R10, R50, 1 ;  /* 0x3ff000000a0e742b */ /* 0x000fd00000000132 */
[----:B------:R-:W-:-:S08]  /*4280*/  DFMA R14, R50, R14, R50 ;  /* 0x0000000e320e722b */ /* 0x000fd00000000032 */
[----:B------:R-:W-:-:S08]  /*4290*/  DMUL R12, R52, R14 ;  /* 0x0000000e340c7228 */ /* 0x000fd00000000000 */
[----:B------:R-:W-:-:S08]  /*42a0*/  DFMA R50, -R10, R12, R52 ;  /* 0x0000000c0a32722b */ /* 0x000fd00000000134 */
[----:B------:R-:W-:-:S10]  /*42b0*/  DFMA R12, R14, R50, R12 ;  /* 0x000000320e0c722b */ /* 0x000fd4000000000c */
[----:B------:R-:W-:-:S05]  /*42c0*/  FFMA R0, RZ, R11, R13 ;  /* 0x0000000bff007223 */ /* 0x000fca000000000d */
[----:B------:R-:W-:-:S13]  /*42d0*/  FSETP.GT.AND P0, PT, |R0|, 1.469367938527859385e-39, PT ;  /* 0x001000000000780b */ /* 0x000fda0003f04200 */
[----:B------:R-:W-:Y:S05]  /*42e0*/  @P0 BRA P3, `(.L_x_33) ;  /* 0x0000000000180947 */ /* 0x000fea0001800000 */
[----:B------:R-:W-:Y:S01]  /*42f0*/  IMAD.MOV.U32 R14, RZ, RZ, R52 ;  /* 0x000000ffff0e7224 */ /* 0x000fe200078e0034 */
[----:B------:R-:W-:Y:S01]  /*4300*/  MOV R50, 0x4350 ;  /* 0x0000435000327802 */ /* 0x000fe20000000f00 */
[----:B------:R-:W-:Y:S02]  /*4310*/  IMAD.MOV.U32 R15, RZ, RZ, R53 ;  /* 0x000000ffff0f7224 */ /* 0x000fe400078e0035 */
[----:B------:R-:W-:Y:S02]  /*4320*/  IMAD.MOV.U32 R12, RZ, RZ, R10 ;  /* 0x000000ffff0c7224 */ /* 0x000fe400078e000a */
[----:B------:R-:W-:-:S07]  /*4330*/  IMAD.MOV.U32 R13, RZ, RZ, R11 ;  /* 0x000000ffff0d7224 */ /* 0x000fce00078e000b */
[----:B------:R-:W-:Y:S05]  /*4340*/  CALL.REL.NOINC `($__internal_0_$__cuda_sm20_div_rn_f64_full) ;  /* 0x0000001400947944 */ /* 0x000fea0003c00000 */
.L_x_33:
[----:B------:R-:W-:Y:S05]  /*4350*/  BSYNC.RECONVERGENT B1 ;  /* 0x0000000000017941 */ /* 0x000fea0003800200 */
.L_x_32:
[----:B------:R-:W-:Y:S01]  /*4360*/  IMAD.MOV.U32 R14, RZ, RZ, 0x0 ;  /* 0x00000000ff0e7424 */ /* 0x000fe200078e00ff */
[----:B------:R-:W-:Y:S01]  /*4370*/  DADD R68, -RZ, |R22| ;  /* 0x00000000ff447229 */ /* 0x000fe20000000516 */
[----:B------:R-:W-:Y:S01]  /*4380*/  IMAD.MOV.U32 R15, RZ, RZ, 0x40000000 ;  /* 0x40000000ff0f7424 */ /* 0x000fe200078e00ff */
[----:B------:R-:W-:Y:S01]  /*4390*/  DMUL R50, R24, R66 ;  /* 0x0000004218327228 */ /* 0x000fe20000000000 */
[----:B------:R-:W-:Y:S04]  /*43a0*/  BSSY.RECONVERGENT B1, `(.L_x_34) ;  /* 0x0000011000017945 */ /* 0x000fe80003800200 */
[----:B------:R-:W-:-:S03]  /*43b0*/  DFMA R14, R34, R14, 1 ;  /* 0x3ff00000220e742b */ /* 0x000fc6000000000e */
[----:B------:R-:W-:Y:S01]  /*43c0*/  DMUL R12, R50, R12 ;  /* 0x0000000c320c7228 */ /* 0x000fe20000000000 */
[----:B------:R-:W-:Y:S01]  /*43d0*/  IMAD.MOV.U32 R50, RZ, RZ, R68 ;  /* 0x000000ffff327224 */ /* 0x000fe200078e0044 */
[----:B------:R-:W-:-:S03]  /*43e0*/  MOV R68, 0x44b0 ;  /* 0x000044b000447802 */ /* 0x000fc60000000f00 */
[----:B------:R-:W-:-:S10]  /*43f0*/  DADD R14, R14, -28 ;  /* 0xc03c00000e0e7429 */ /* 0x000fd40000000000 */
[--C-:B------:R-:W-:Y:S01]  /*4400*/  SHF.R.U32.HI R0, RZ, 0x14, R15.reuse ;  /* 0x00000014ff007819 */ /* 0x100fe2000001160f */
[----:B------:R-:W-:-:S03]  /*4410*/  IMAD.MOV.U32 R3, RZ, RZ, R15 ;  /* 0x000000ffff037224 */ /* 0x000fc600078e000f */
[----:B------:R-:W-:-:S05]  /*4420*/  LOP3.LUT R0, R0, 0x7ff, RZ, 0xc0, !PT ;  /* 0x000007ff00007812 */ /* 0x000fca00078ec0ff */
[----:B------:R-:W-:Y:S02]  /*4430*/  VIADD R11, R0, 0xfffffc0c ;  /* 0xfffffc0c000b7836 */ /* 0x000fe40000000000 */
[----:B------:R-:W-:-:S03]  /*4440*/  IMAD.MOV.U32 R0, RZ, RZ, R14 ;  /* 0x000000ffff007224 */ /* 0x000fc600078e000e */
[CC--:B------:R-:W-:Y:S02]  /*4450*/  SHF.L.U32 R10, R14.reuse, R11.reuse, RZ ;  /* 0x0000000b0e0a7219 */ /* 0x0c0fe400000006ff */
[----:B------:R-:W-:Y:S02]  /*4460*/  SHF.L.U64.HI R11, R14, R11, R15 ;  /* 0x0000000b0e0b7219 */ /* 0x000fe4000001020f */
[----:B------:R-:W-:-:S04]  /*4470*/  ISETP.NE.U32.AND P0, PT, R10, RZ, PT ;  /* 0x000000ff0a00720c */ /* 0x000fc80003f05070 */
[----:B------:R-:W-:-:S04]  /*4480*/  ISETP.NE.AND.EX P0, PT, R11, -0x80000000, PT, P0 ;  /* 0x800000000b00780c */ /* 0x000fc80003f05300 */
[----:B------:R-:W-:-:S13]  /*4490*/  PLOP3.LUT P0, PT, P0, PT, PT, 0x8, 0x80 ;  /* 0x000000000080781c */ /* 0x000fda000070e170 */
[----:B------:R-:W-:Y:S05]  /*44a0*/  CALL.REL.NOINC `($_Z10simulationdddddiiPdS_S_S_$__internal_accurate_pow) ;  /* 0x0000001800b07944 */ /* 0x000fea0003c00000 */
[----:B------:R-:W-:Y:S05]  /*44b0*/  BSYNC.RECONVERGENT B1 ;  /* 0x0000000000017941 */ /* 0x000fea0003800200 */
.L_x_34:
[----:B------:R-:W-:-:S06]  /*44c0*/  IMAD.MOV.U32 R56, RZ, RZ, R0 ;  /* 0x000000ffff387224 */ /* 0x000fcc00078e0000 */
[----:B------:R-:W-:-:S10]  /*44d0*/  DADD R50, -RZ, -R56 ;  /* 0x00000000ff327229 */ /* 0x000fd40000000938 */
[-C--:B------:R-:W-:Y:S02]  /*44e0*/  FSEL R3, R50, R0.reuse, P0 ;  /* 0x0000000032037208 */ /* 0x080fe40000000000 */
[-C--:B------:R-:W-:Y:S02]  /*44f0*/  FSEL R50, R51, R57.reuse, P0 ;  /* 0x0000003933327208 */ /* 0x080fe40000000000 */
[----:B------:R-:W-:Y:S02]  /*4500*/  FSEL R0, R3, R0, !P2 ;  /* 0x0000000003007208 */ /* 0x000fe40005000000 */
[----:B------:R-:W-:Y:S01]  /*4510*/  FSEL R57, R50, R57, !P2 ;  /* 0x0000003932397208 */ /* 0x000fe20005000000 */
[----:B------:R-:W-:Y:S06]  /*4520*/  @P1 BRA `(.L_x_35) ;  /* 0x0000000000201947 */ /* 0x000fec0003800000 */
[----:B------:R-:W-:Y:S01]  /*4530*/  ISETP.NE.U32.AND P0, PT, R10, RZ, PT ;  /* 0x000000ff0a00720c */ /* 0x000fe20003f05070 */
[----:B------:R-:W-:Y:S01]  /*4540*/  IMAD.MOV.U32 R10, RZ, RZ, RZ ;  /* 0x000000ffff0a7224 */ /* 0x000fe200078e00ff */
[----:B------:R-:W-:Y:S02]  /*4550*/  ISETP.GE.AND P1, PT, R15, RZ, PT ;  /* 0x000000ff0f00720c */ /* 0x000fe40003f26270 */
[----:B------:R-:W-:-:S13]  /*4560*/  ISETP.NE.AND.EX P0, PT, R11, -0x80000000, PT, P0 ;  /* 0x800000000b00780c */ /* 0x000fda0003f05300 */
[----:B------:R-:W-:-:S06]  /*4570*/  DSETP.NEU.AND P0, PT, |R14|, 0.5, !P0 ;  /* 0x3fe000000e00742a */ /* 0x000fcc000470d200 */
[----:B------:R-:W-:-:S04]  /*4580*/  SEL R11, R23, RZ, P0 ;  /* 0x000000ff170b7207 */ /* 0x000fc80000000000 */
[----:B------:R-:W-:Y:S01]  /*4590*/  @!P1 LOP3.LUT R11, R11, 0x7ff00000, RZ, 0xfc, !PT ;  /* 0x7ff000000b0b9812 */ /* 0x000fe200078efcff */
[----:B------:R-:W-:Y:S06]  /*45a0*/  BRA `(.L_x_36) ;  /* 0x0000000000187947 */ /* 0x000fec0003800000 */
.L_x_35:
[----:B------:R-:W0:Y:S02]  /*45b0*/  FRND.F64.TRUNC R10, R14 ;  /* 0x0000000e000a7313 */ /* 0x000e24000030d800 */
[----:B0-----:R-:W-:-:S06]  /*45c0*/  DSETP.NEU.AND P1, PT, R14, R10, PT ;  /* 0x0000000a0e00722a */ /* 0x001fcc0003f2d000 */
[----:B------:R-:W-:Y:S02]  /*45d0*/  @!P2 FSEL R0, R0, RZ, !P1 ;  /* 0x000000ff0000a208 */ /* 0x000fe40004800000 */
[----:B------:R-:W-:-:S03]  /*45e0*/  @!P2 FSEL R57, R57, -QNAN , !P1 ;  /* 0xfff800003939a808 */ /* 0x000fc60004800000 */
[----:B------:R-:W-:Y:S02]  /*45f0*/  IMAD.MOV.U32 R10, RZ, RZ, R0 ;  /* 0x000000ffff0a7224 */ /* 0x000fe400078e0000 */
[----:B------:R-:W-:-:S07]  /*4600*/  IMAD.MOV.U32 R11, RZ, RZ, R57 ;  /* 0x000000ffff0b7224 */ /* 0x000fce00078e0039 */
.L_x_36:
[----:B------:R-:W-:Y:S01]  /*4610*/  DADD R50, R22, R14 ;  /* 0x0000000016327229 */ /* 0x000fe2000000000e */
[----:B------:R-:W-:Y:S09]  /*4620*/  BSSY.RECONVERGENT B1, `(.L_x_37) ;  /* 0x000001b000017945 */ /* 0x000ff20003800200 */
[----:B------:R-:W-:-:S04]  /*4630*/  LOP3.LUT R50, R51, 0x7ff00000, RZ, 0xc0, !PT ;  /* 0x7ff0000033327812 */ /* 0x000fc800078ec0ff */
[----:B------:R-:W-:-:S13]  /*4640*/  ISETP.NE.AND P1, PT, R50, 0x7ff00000, PT ;  /* 0x7ff000003200780c */ /* 0x000fda0003f25270 */
[----:B------:R-:W-:Y:S05]  /*4650*/  @P1 BRA `(.L_x_38) ;  /* 0x00000000005c1947 */ /* 0x000fea0003800000 */
[----:B------:R-:W-:-:S06]  /*4660*/  DSETP.NAN.AND P1, PT, R14, R14, PT ;  /* 0x0000000e0e00722a */ /* 0x000fcc0003f28000 */
[----:B------:R-:W-:-:S14]  /*4670*/  DSETP.NUM.AND P1, PT, R22, R22, !P1 ;  /* 0x000000161600722a */ /* 0x000fdc0004f27000 */
[----:B------:R-:W-:Y:S01]  /*4680*/  @!P1 DADD R10, R22, R14 ;  /* 0x00000000160a9229 */ /* 0x000fe2000000000e */
[----:B------:R-:W-:Y:S10]  /*4690*/  @!P1 BRA `(.L_x_38) ;  /* 0x00000000004c9947 */ /* 0x000ff40003800000 */
[----:B------:R-:W-:-:S14]  /*46a0*/  DSETP.NEU.AND P1, PT, |R14|, +INF , PT ;  /* 0x7ff000000e00742a */ /* 0x000fdc0003f2d200 */
[----:B------:R-:W-:Y:S01]  /*46b0*/  @!P1 ISETP.GE.AND P3, PT, R15, RZ, PT ;  /* 0x000000ff0f00920c */ /* 0x000fe20003f66270 */
[----:B------:R-:W-:Y:S01]  /*46c0*/  @!P1 DSETP.NEU.AND P2, PT, R22, -1, PT ;  /* 0xbff000001600942a */ /* 0x000fe20003f4d000 */
[----:B------:R-:W-:Y:S01]  /*46d0*/  @!P1 LOP3.LUT R3, R6, 0x7ff00000, RZ, 0x3c, !PT ;  /* 0x7ff0000006039812 */ /* 0x000fe200078e3cff */
[----:B------:R-:W-:-:S03]  /*46e0*/  @!P1 IMAD.MOV.U32 R10, RZ, RZ, RZ ;  /* 0x000000ffff0a9224 */ /* 0x000fc600078e00ff */
[----:B------:R-:W-:-:S04]  /*46f0*/  @!P1 SEL R3, R3, R6, !P3 ;  /* 0x0000000603039207 */ /* 0x000fc80005800000 */
[----:B------:R-:W-:Y:S01]  /*4700*/  @!P1 SEL R11, R3, 0x3ff00000, P2 ;  /* 0x3ff00000030b9807 */ /* 0x000fe20001000000 */
[----:B------:R-:W-:Y:S06]  /*4710*/  @!P1 BRA `(.L_x_38) ;  /* 0x00000000002c9947 */ /* 0x000fec0003800000 */
[----:B------:R-:W-:-:S14]  /*4720*/  DSETP.NEU.AND P1, PT, |R22|, +INF , PT ;  /* 0x7ff000001600742a */ /* 0x000fdc0003f2d200 */
[----:B------:R-:W-:Y:S05]  /*4730*/  @P1 BRA `(.L_x_38) ;  /* 0x0000000000241947 */ /* 0x000fea0003800000 */
[C---:B------:R-:W-:Y:S01]  /*4740*/  ISETP.GE.AND P1, PT, R15.reuse, RZ, PT ;  /* 0x000000ff0f00720c */ /* 0x040fe20003f26270 */
[----:B------:R-:W-:Y:S01]  /*4750*/  IMAD.MOV.U32 R10, RZ, RZ, RZ ;  /* 0x000000ffff0a7224 */ /* 0x000fe200078e00ff */
[----:B------:R-:W-:Y:S02]  /*4760*/  LOP3.LUT R0, R15, 0x7fffffff, RZ, 0xc0, !PT ;  /* 0x7fffffff0f007812 */ /* 0x000fe400078ec0ff */
[----:B------:R-:W-:Y:S02]  /*4770*/  SEL R11, RZ, 0x7ff00000, !P1 ;  /* 0x7ff00000ff0b7807 */ /* 0x000fe40004800000 */
[----:B------:R-:W-:Y:S02]  /*4780*/  ISETP.GE.AND P2, PT, R23, RZ, PT ;  /* 0x000000ff1700720c */ /* 0x000fe40003f46270 */
[----:B------:R-:W-:Y:S01]  /*4790*/  ISETP.NE.AND P1, PT, R0, 0x3fe00000, PT ;  /* 0x3fe000000000780c */ /* 0x000fe20003f25270 */
[----:B------:R-:W-:-:S05]  /*47a0*/  VIADD R0, R11, 0x80000000 ;  /* 0x800000000b007836 */ /* 0x000fca0000000000 */
[----:B------:R-:W-:-:S05]  /*47b0*/  SEL R0, R0, R11, P1 ;  /* 0x0000000b00007207 */ /* 0x000fca0000800000 */
[----:B------:R-:W-:-:S07]  /*47c0*/  @!P2 SEL R11, R0, R11, P0 ;  /* 0x0000000b000ba207 */ /* 0x000fce0000000000 */
.L_x_38:
[----:B------:R-:W-:Y:S05]  /*47d0*/  BSYNC.RECONVERGENT B1 ;  /* 0x0000000000017941 */ /* 0x000fea0003800200 */
.L_x_37:
[----:B------:R-:W-:Y:S01]  /*47e0*/  IMAD.MOV.U32 R50, RZ, RZ, 0x0 ;  /* 0x00000000ff327424 */ /* 0x000fe200078e00ff */
[----:B------:R-:W-:Y:S01]  /*47f0*/  DSETP.NEU.AND P2, PT, R22, RZ, PT ;  /* 0x000000ff1600722a */ /* 0x000fe20003f4d000 */
[----:B------:R-:W-:-:S06]  /*4800*/  IMAD.MOV.U32 R51, RZ, RZ, 0x40000000 ;  /* 0x40000000ff337424 */ /* 0x000fcc00078e00ff */
[----:B------:R-:W-:-:S08]  /*4810*/  DFMA R66, R66, R50, 1 ;  /* 0x3ff000004242742b */ /* 0x000fd00000000032 */
[----:B------:R-:W-:-:S10]  /*4820*/  DADD R66, R66, -28 ;  /* 0xc03c000042427429 */ /* 0x000fd40000000000 */
[----:B------:R-:W-:-:S04]  /*4830*/  SHF.R.U32.HI R0, RZ, 0x14, R67 ;  /* 0x00000014ff007819 */ /* 0x000fc80000011643 */
[----:B------:R-:W-:-:S05]  /*4840*/  LOP3.LUT R0, R0, 0x7ff, RZ, 0xc0, !PT ;  /* 0x000007ff00007812 */ /* 0x000fca00078ec0ff */
[----:B------:R-:W-:-:S05]  /*4850*/  VIADD R3, R0, 0xfffffc0c ;  /* 0xfffffc0c00037836 */ /* 0x000fca0000000000 */
[CC--:B------:R-:W-:Y:S02]  /*4860*/  SHF.L.U32 R0, R66.reuse, R3.reuse, RZ ;  /* 0x0000000342007219 */ /* 0x0c0fe400000006ff */
[----:B------:R-:W-:Y:S02]  /*4870*/  SHF.L.U64.HI R3, R66, R3, R67 ;  /* 0x0000000342037219 */ /* 0x000fe40000010243 */
[----:B------:R-:W-:-:S04]  /*4880*/  ISETP.NE.U32.AND P1, PT, R0, RZ, PT ;  /* 0x000000ff0000720c */ /* 0x000fc80003f25070 */
[----:B------:R-:W-:-:S04]  /*4890*/  ISETP.NE.AND.EX P1, PT, R3, -0x80000000, PT, P1 ;  /* 0x800000000300780c */ /* 0x000fc80003f25310 */
[----:B------:R-:W-:Y:S01]  /*48a0*/  PLOP3.LUT P0, PT, P1, PT, PT, 0x8, 0x80 ;  /* 0x000000000080781c */ /* 0x000fe20000f0e170 */
[----:B------:R-:W-:-:S12]  /*48b0*/  @P2 BRA `(.L_x_39) ;  /* 0x0000000000182947 */ /* 0x000fd80003800000 */
[----:B------:R-:W-:Y:S01]  /*48c0*/  ISETP.GE.AND P2, PT, R67, RZ, PT ;  /* 0x000000ff4300720c */ /* 0x000fe20003f46270 */
[----:B------:R-:W-:Y:S01]  /*48d0*/  DSETP.NEU.AND P0, PT, |R66|, 0.5, !P1 ;  /* 0x3fe000004200742a */ /* 0x000fe20004f0d200 */
[----:B------:R-:W-:-:S05]  /*48e0*/  IMAD.MOV.U32 R54, RZ, RZ, RZ ;  /* 0x000000ffff367224 */ /* 0x000fca00078e00ff */
[----:B------:R-:W-:-:S06]  /*48f0*/  SEL R55, R23, RZ, P0 ;  /* 0x000000ff17377207 */ /* 0x000fcc0000000000 */
[----:B------:R-:W-:Y:S01]  /*4900*/  @!P2 LOP3.LUT R55, R55, 0x7ff00000, RZ, 0xfc, !PT ;  /* 0x7ff000003737a812 */ /* 0x000fe200078efcff */
[----:B------:R-:W-:Y:S06]  /*4910*/  BRA `(.L_x_40) ;  /* 0x00000000004c7947 */ /* 0x000fec0003800000 */
.L_x_39:
[----:B------:R-:W-:Y:S01]  /*4920*/  DADD R50, -RZ, |R22| ;  /* 0x00000000ff327229 */ /* 0x000fe20000000516 */
[----:B------:R-:W-:Y:S01]  /*4930*/  BSSY.RECONVERGENT B1, `(.L_x_41) ;  /* 0x0000006000017945 */ /* 0x000fe20003800200 */
[----:B------:R-:W-:Y:S01]  /*4940*/  IMAD.MOV.U32 R0, RZ, RZ, R66 ;  /* 0x000000ffff007224 */ /* 0x000fe200078e0042 */
[----:B------:R-:W-:Y:S01]  /*4950*/  MOV R68, 0x4990 ;  /* 0x0000499000447802 */ /* 0x000fe20000000f00 */
[----:B------:R-:W-:-:S06]  /*4960*/  IMAD.MOV.U32 R3, RZ, RZ, R67 ;  /* 0x000000ffff037224 */ /* 0x000fcc00078e0043 */
[----:B------:R-:W-:-:S07]  /*4970*/  IMAD.MOV.U32 R69, RZ, RZ, R51 ;  /* 0x000000ffff457224 */ /* 0x000fce00078e0033 */
[----:B------:R-:W-:Y:S05]  /*4980*/  CALL.REL.NOINC `($_Z10simulationdddddiiPdS_S_S_$__internal_accurate_pow) ;  /* 0x0000001400787944 */ /* 0x000fea0003c00000 */
[----:B------:R-:W-:Y:S05]  /*4990*/  BSYNC.RECONVERGENT B1 ;  /* 0x0000000000017941 */ /* 0x000fea0003800200 */
.L_x_41:
[----:B------:R-:W-:Y:S01]  /*49a0*/  IMAD.MOV.U32 R56, RZ, RZ, R0 ;  /* 0x000000ffff387224 */ /* 0x000fe200078e0000 */
[----:B------:R-:W0:Y:S01]  /*49b0*/  FRND.F64.TRUNC R50, R66 ;  /* 0x0000004200327313 */ /* 0x000e22000030d800 */
[----:B------:R-:W-:-:S04]  /*49c0*/  ISETP.GE.AND P2, PT, R23, RZ, PT ;  /* 0x000000ff1700720c */ /* 0x000fc80003f46270 */
[----:B------:R-:W-:-:S10]  /*49d0*/  DADD R52, -RZ, -R56 ;  /* 0x00000000ff347229 */ /* 0x000fd40000000938 */
[-C--:B------:R-:W-:Y:S01]  /*49e0*/  FSEL R3, R52, R0.reuse, P0 ;  /* 0x0000000034037208 */ /* 0x080fe20000000000 */
[----:B0-----:R-:W-:Y:S01]  /*49f0*/  DSETP.NEU.AND P1, PT, R66, R50, PT ;  /* 0x000000324200722a */ /* 0x001fe20003f2d000 */
[-C--:B------:R-:W-:Y:S02]  /*4a00*/  FSEL R52, R53, R57.reuse, P0 ;  /* 0x0000003935347208 */ /* 0x080fe40000000000 */
[----:B------:R-:W-:Y:S02]  /*4a10*/  FSEL R54, R3, R0, !P2 ;  /* 0x0000000003367208 */ /* 0x000fe40005000000 */
[----:B------:R-:W-:Y:S02]  /*4a20*/  FSEL R55, R52, R57, !P2 ;  /* 0x0000003934377208 */ /* 0x000fe40005000000 */
[----:B------:R-:W-:Y:S02]  /*4a30*/  @!P2 FSEL R54, R54, RZ, !P1 ;  /* 0x000000ff3636a208 */ /* 0x000fe40004800000 */
[----:B------:R-:W-:-:S07]  /*4a40*/  @!P2 FSEL R55, R55, -QNAN , !P1 ;  /* 0xfff800003737a808 */ /* 0x000fce0004800000 */
.L_x_40:
        /* <DEDUP_REMOVED lines=28> */
.L_x_43:
[----:B------:R-:W-:Y:S05]  /*4c10*/  BSYNC.RECONVERGENT B1 ;  /* 0x0000000000017941 */ /* 0x000fea0003800200 */
.L_x_42:
[----:B------:R-:W0:Y:S01]  /*4c20*/  MUFU.RCP64H R53, 0.0017799995839595794678 ;  /* 0x3f5d29dc00357908 */ /* 0x000e220000001800 */
[----:B------:R-:W-:Y:S01]  /*4c30*/  SHF.R.U32.HI R0, RZ, 0x2, R5 ;  /* 0x00000002ff007819 */ /* 0x000fe20000011605 */
[----:B------:R-:W-:Y:S01]  /*4c40*/  IMAD.SHL.U32 R3, R18, 0x10, RZ ;  /* 0x0000001012037824 */ /* 0x000fe200078e00ff */
[----:B------:R-:W-:Y:S01]  /*4c50*/  DSETP.NEU.AND P0, PT, R14, RZ, PT ;  /* 0x000000ff0e00722a */ /* 0x000fe20003f0d000 */
[----:B------:R-:W-:Y:S01]  /*4c60*/  IMAD.MOV.U32 R56, RZ, RZ, 0x725c3dee ;  /* 0x725c3deeff387424 */ /* 0x000fe200078e00ff */
[----:B------:R-:W-:Y:S01]  /*4c70*/  LOP3.LUT R0, R0, R5, RZ, 0x3c, !PT ;  /* 0x0000000500007212 */ /* 0x000fe200078e3cff */
[----:B------:R-:W-:Y:S01]  /*4c80*/  IMAD.MOV.U32 R57, RZ, RZ, 0x3f5d29dc ;  /* 0x3f5d29dcff397424 */ /* 0x000fe200078e00ff */
[----:B------:R-:W-:Y:S01]  /*4c90*/  DSETP.NEU.AND P1, PT, R22, 1, PT ;  /* 0x3ff000001600742a */ /* 0x000fe20003f2d000 */
[----:B------:R-:W-:Y:S01]  /*4ca0*/  IMAD.MOV.U32 R52, RZ, RZ, 0x1 ;  /* 0x00000001ff347424 */ /* 0x000fe200078e00ff */
[----:B------:R-:W-:Y:S01]  /*4cb0*/  UMOV UR4, 0x9999999a ;  /* 0x9999999a00047882 */ /* 0x000fe20000000000 */
[C---:B------:R-:W-:Y:S01]  /*4cc0*/  IMAD.SHL.U32 R5, R0.reuse, 0x2, RZ ;  /* 0x0000000200057824 */ /* 0x040fe200078e00ff */
[----:B------:R-:W-:Y:S01]  /*4cd0*/  UMOV UR5, 0x3fb99999 ;  /* 0x3fb9999900057882 */ /* 0x000fe20000000000 */
[----:B------:R-:W-:Y:S01]  /*4ce0*/  DSETP.NEU.AND P2, PT, R66, RZ, PT ;  /* 0x000000ff4200722a */ /* 0x000fe20003f4d000 */
[----:B------:R-:W-:Y:S02]  /*4cf0*/  BSSY.RECONVERGENT B1, `(.L_x_44) ;  /* 0x0000040000017945 */ /* 0x000fe40003800200 */
[----:B------:R-:W-:Y:S01]  /*4d00*/  LOP3.LUT R3, R0, R5, R3, 0x96, !PT ;  /* 0x0000000500037212 */ /* 0x000fe200078e9603 */
[----:B------:R-:W-:Y:S01]  /*4d10*/  IMAD.MOV.U32 R0, RZ, RZ, 0x2f800000 ;  /* 0x2f800000ff007424 */ /* 0x000fe200078e00ff */
[----:B0-----:R-:W-:Y:S01]  /*4d20*/  DFMA R58, R52, -R56, 1 ;  /* 0x3ff00000343a742b */ /* 0x001fe20000000838 */
[----:B------:R-:W-:-:S02]  /*4d30*/  SHF.R.U32.HI R5, RZ, 0x2, R4 ;  /* 0x00000002ff057819 */ /* 0x000fc40000011604 */
[----:B------:R-:W-:Y:S02]  /*4d40*/  LOP3.LUT R51, R3, R18, RZ, 0x3c, !PT ;  /* 0x0000001203337212 */ /* 0x000fe400078e3cff */
[----:B------:R-:W-:Y:S02]  /*4d50*/  LOP3.LUT R50, R5, R4, RZ, 0x3c, !PT ;  /* 0x0000000405327212 */ /* 0x000fe400078e3cff */
[C---:B------:R-:W-:Y:S01]  /*4d60*/  IADD3 R3, PT, PT, R2.reuse, 0x587c5, R51 ;  /* 0x000587c502037810 */ /* 0x040fe20007ffe033 */
[----:B------:R-:W-:Y:S01]  /*4d70*/  DFMA R14, R58, R58, R58 ;  /* 0x0000003a3a0e722b */ /* 0x000fe2000000003a */
[----:B------:R-:W-:Y:S01]  /*4d80*/  VIADD R2, R2, 0xb0f8a ;  /* 0x000b0f8a02027836 */ /* 0x000fe20000000000 */
[----:B------:R-:W-:Y:S02]  /*4d90*/  FSEL R58, R10, RZ, P0 ;  /* 0x000000ff0a3a7208 */ /* 0x000fe40000000000 */
[----:B------:R-:W-:Y:S02]  /*4da0*/  I2FP.F32.U32 R3, R3 ;  /* 0x0000000300037245 */ /* 0x000fe40000201000 */
[----:B------:R-:W-:-:S02]  /*4db0*/  FSEL R59, R11, 1.875, P0 ;  /* 0x3ff000000b3b7808 */ /* 0x000fc40000000000 */
[----:B------:R-:W-:Y:S01]  /*4dc0*/  DFMA R10, R52, R14, R52 ;  /* 0x0000000e340a722b */ /* 0x000fe20000000034 */
[----:B------:R-:W-:Y:S01]  /*4dd0*/  FFMA R3, R3, R0, 1.1641532182693481445e-10 ;  /* 0x2f00000003037423 */ /* 0x000fe20000000000 */
[----:B------:R-:W-:Y:S01]  /*4de0*/  FSEL R52, R58, RZ, P1 ;  /* 0x000000ff3a347208 */ /* 0x000fe20000800000 */
[----:B------:R-:W-:Y:S01]  /*4df0*/  IMAD.SHL.U32 R58, R50, 0x2, RZ ;  /* 0x00000002323a7824 */ /* 0x000fe200078e00ff */
[----:B------:R-:W-:Y:S01]  /*4e00*/  FSEL R53, R59, 1.875, P1 ;  /* 0x3ff000003b357808 */ /* 0x000fe20000800000 */
[----:B------:R-:W0:Y:S01]  /*4e10*/  F2F.F64.F32 R14, R3 ;  /* 0x00000003000e7310 */ /* 0x000e220000201800 */
[----:B------:R-:W-:Y:S01]  /*4e20*/  IMAD.SHL.U32 R59, R51, 0x10, RZ ;  /* 0x00000010333b7824 */ /* 0x000fe200078e00ff */
[----:B------:R-:W-:Y:S01]  /*4e30*/  FSEL R60, R54, RZ, P2 ;  /* 0x000000ff363c7208 */ /* 0x000fe20001000000 */
[----:B------:R-:W-:Y:S02]  /*4e40*/  DFMA R4, R10, -R56, 1 ;  /* 0x3ff000000a04742b */ /* 0x000fe40000000838 */
[----:B------:R-:W-:Y:S01]  /*4e50*/  DMUL R12, R12, R52 ;  /* 0x000000340c0c7228 */ /* 0x000fe20000000000 */
[----:B------:R-:W-:-:S02]  /*4e60*/  LOP3.LUT R58, R50, R58, R59, 0x96, !PT ;  /* 0x0000003a323a7212 */ /* 0x000fc400078e963b */
[----:B------:R-:W-:Y:S02]  /*4e70*/  FSEL R50, R55, 1.875, P2 ;  /* 0x3ff0000037327808 */ /* 0x000fe40001000000 */
[----:B------:R-:W-:Y:S01]  /*4e80*/  LOP3.LUT R53, R58, R51, RZ, 0x3c, !PT ;  /* 0x000000333a357212 */ /* 0x000fe200078e3cff */
[----:B------:R-:W-:Y:S01]  /*4e90*/  DFMA R4, R10, R4, R10 ;  /* 0x000000040a04722b */ /* 0x000fe2000000000a */
[----:B------:R-:W-:Y:S01]  /*4ea0*/  FSEL R60, R60, RZ, P1 ;  /* 0x000000ff3c3c7208 */ /* 0x000fe20000800000 */
[----:B------:R-:W-:Y:S01]  /*4eb0*/  DADD R10, -R48, UR4 ;  /* 0x00000004300a7e29 */ /* 0x000fe20008000100 */
[----:B------:R-:W-:Y:S01]  /*4ec0*/  UMOV UR4, 0xeb851eb8 ;  /* 0xeb851eb800047882 */ /* 0x000fe20000000000 */
[----:B0-----:R-:W-:Y:S01]  /*4ed0*/  DSETP.GT.AND P0, PT, R12, R14, PT ;  /* 0x0000000e0c00722a */ /* 0x001fe20003f04000 */
[----:B------:R-:W-:Y:S01]  /*4ee0*/  UMOV UR5, 0x3fdeb851 ;  /* 0x3fdeb85100057882 */ /* 0x000fe20000000000 */
[----:B------:R-:W-:Y:S01]  /*4ef0*/  DMUL R12, R24, R34 ;  /* 0x00000022180c7228 */ /* 0x000fe20000000000 */
[----:B------:R-:W-:Y:S01]  /*4f00*/  IMAD.IADD R3, R53, 0x1, R2 ;  /* 0x0000000135037824 */ /* 0x000fe200078e0202 */
[----:B------:R-:W-:Y:S01]  /*4f10*/  DADD R14, R34, 1 ;  /* 0x3ff00000220e7429 */ /* 0x000fe20000000000 */
[----:B------:R-:W-:-:S03]  /*4f20*/  FSEL R61, R50, 1.875, P1 ;  /* 0x3ff00000323d7808 */ /* 0x000fc60000800000 */
[----:B------:R-:W-:Y:S02]  /*4f30*/  I2FP.F32.U32 R3, R3 ;  /* 0x0000000300037245 */ /* 0x000fe40000201000 */
[----:B------:R-:W-:Y:S01]  /*4f40*/  DMUL R58, R12, UR4 ;  /* 0x000000040c3a7c28 */ /* 0x000fe20008000000 */
[----:B------:R-:W-:Y:S01]  /*4f50*/  FSETP.GEU.AND P2, PT, |R11|, 6.5827683646048100446e-37, PT ;  /* 0x036000000b00780b */ /* 0x000fe20003f4e200 */
[----:B------:R-:W-:Y:S01]  /*4f60*/  DMUL R12, R10, R4 ;  /* 0x000000040a0c7228 */ /* 0x000fe20000000000 */
[----:B------:R-:W-:Y:S01]  /*4f70*/  FFMA R3, R3, R0, 1.1641532182693481445e-10 ;  /* 0x2f00000003037423 */ /* 0x000fe20000000000 */
[----:B------:R-:W-:Y:S02]  /*4f80*/  FSEL R34, R14, R34, P0 ;  /* 0x000000220e227208 */ /* 0x000fe40000000000 */
[----:B------:R-:W-:Y:S01]  /*4f90*/  FSEL R35, R15, R35, P0 ;  /* 0x000000230f237208 */ /* 0x000fe20000000000 */
[----:B------:R-:W0:Y:S01]  /*4fa0*/  F2F.F64.F32 R54, R3 ;  /* 0x0000000300367310 */ /* 0x000e220000201800 */
[----:B------:R-:W-:-:S02]  /*4fb0*/  DMUL R58, R58, R60 ;  /* 0x0000003c3a3a7228 */ /* 0x000fc40000000000 */
[----:B------:R-:W-:Y:S02]  /*4fc0*/  DFMA R56, R12, -R56, R10 ;  /* 0x800000380c38722b */ /* 0x000fe4000000000a */
[----:B------:R-:W-:-:S06]  /*4fd0*/  DADD R14, R34, -1 ;  /* 0xbff00000220e7429 */ /* 0x000fcc0000000000 */
[----:B------:R-:W-:Y:S02]  /*4fe0*/  DFMA R4, R4, R56, R12 ;  /* 0x000000380404722b */ /* 0x000fe4000000000c */
[----:B0-----:R-:W-:-:S08]  /*4ff0*/  DSETP.GT.AND P0, PT, R58, R54, PT ;  /* 0x000000363a00722a */ /* 0x001fd00003f04000 */
[----:B------:R-:W-:Y:S01]  /*5000*/  FFMA R0, RZ, 0.86391997337341308594, R5 ;  /* 0x3f5d29dcff007823 */ /* 0x000fe20000000005 */
[----:B------:R-:W-:Y:S02]  /*5010*/  FSEL R34, R14, R34, P0 ;  /* 0x000000220e227208 */ /* 0x000fe40000000000 */
[----:B------:R-:W-:Y:S02]  /*5020*/  FSEL R35, R15, R35, P0 ;  /* 0x000000230f237208 */ /* 0x000fe40000000000 */
[----:B------:R-:W-:-:S04]  /*5030*/  FSETP.GT.AND P1, PT, |R0|, 1.469367938527859385e-39, PT ;  /* 0x001000000000780b */ /* 0x000fc80003f24200 */
[----:B------:R-:W-:-:S06]  /*5040*/  DSETP.GE.AND P0, PT, R34, 5, PT ;  /* 0x401400002200742a */ /* 0x000fcc0003f06000 */
[----:B------:R-:W-:-:S03]  /*5050*/  SEL R7, R7, RZ, !P0 ;  /* 0x000000ff07077207 */ /* 0x000fc60004000000 */
[----:B------:R-:W-:Y:S05]  /*5060*/  @P1 BRA P2, `(.L_x_45) ;  /* 0x0000000000201947 */ /* 0x000fea0001000000 */
[----:B------:R-:W-:Y:S01]  /*5070*/  IMAD.MOV.U32 R14, RZ, RZ, R10 ;  /* 0x000000ffff0e7224 */ /* 0x000fe200078e000a */
[----:B------:R-:W-:Y:S01]  /*5080*/  MOV R50, 0x50d0 ;  /* 0x000050d000327802 */ /* 0x000fe20000000f00 */
[----:B------:R-:W-:Y:S02]  /*5090*/  IMAD.MOV.U32 R15, RZ, RZ, R11 ;  /* 0x000000ffff0f7224 */ /* 0x000fe400078e000b */
[----:B------:R-:W-:Y:S02]  /*50a0*/  IMAD.MOV.U32 R12, RZ, RZ, 0x725c3dee ;  /* 0x725c3deeff0c7424 */ /* 0x000fe400078e00ff */
[----:B------:R-:W-:-:S07]  /*50b0*/  IMAD.MOV.U32 R13, RZ, RZ, 0x3f5d29dc ;  /* 0x3f5d29dcff0d7424 */ /* 0x000fce00078e00ff */
[----:B------:R-:W-:Y:S05]  /*50c0*/  CALL.REL.NOINC `($__internal_0_$__cuda_sm20_div_rn_f64_full) ;  /* 0x0000000800347944 */ /* 0x000fea0003c00000 */
[----:B------:R-:W-:Y:S02]  /*50d0*/  IMAD.MOV.U32 R4, RZ, RZ, R12 ;  /* 0x000000ffff047224 */ /* 0x000fe400078e000c */
[----:B------:R-:W-:-:S07]  /*50e0*/  IMAD.MOV.U32 R5, RZ, RZ, R13 ;  /* 0x000000ffff057224 */ /* 0x000fce00078e000d */
.L_x_45:
[----:B------:R-:W-:Y:S05]  /*50f0*/  BSYNC.RECONVERGENT B1 ;  /* 0x0000000000017941 */ /* 0x000fea0003800200 */
.L_x_44:
[----:B------:R-:W0:Y:S01]  /*5100*/  MUFU.RCP64H R11, 1.599999646662020325e-12 ;  /* 0x3d7c25c2000b7908 */ /* 0x000e220000001800 */
[----:B------:R-:W-:Y:S01]  /*5110*/  IMAD.MOV.U32 R58, RZ, RZ, 0x68497682 ;  /* 0x68497682ff3a7424 */ /* 0x000fe200078e00ff */
[----:B------:R-:W-:Y:S01]  /*5120*/  UMOV UR4, 0x812dea11 ;  /* 0x812dea1100047882 */ /* 0x000fe20000000000 */
[----:B------:R-:W-:Y:S01]  /*5130*/  IMAD.MOV.U32 R59, RZ, RZ, 0x3d7c25c2 ;  /* 0x3d7c25c2ff3b7424 */ /* 0x000fe200078e00ff */
[----:B------:R-:W-:Y:S01]  /*5140*/  UMOV UR5, 0x3d719799 ;  /* 0x3d71979900057882 */ /* 0x000fe20000000000 */
[----:B------:R-:W-:Y:S01]  /*5150*/  IMAD.MOV.U32 R10, RZ, RZ, 0x1 ;  /* 0x00000001ff0a7424 */ /* 0x000fe200078e00ff */
[----:B------:R-:W-:Y:S05]  /*5160*/  BSSY.RECONVERGENT B1, `(.L_x_46) ;  /* 0x000001c000017945 */ /* 0x000fea0003800200 */
[----:B0-----:R-:W-:-:S08]  /*5170*/  DFMA R12, R10, -R58, 1 ;  /* 0x3ff000000a0c742b */ /* 0x001fd0000000083a */
[----:B------:R-:W-:-:S08]  /*5180*/  DFMA R12, R12, R12, R12 ;  /* 0x0000000c0c0c722b */ /* 0x000fd0000000000c */
[----:B------:R-:W-:Y:S02]  /*5190*/  DFMA R12, R10, R12, R10 ;  /* 0x0000000c0a0c722b */ /* 0x000fe4000000000a */
[----:B------:R-:W-:-:S06]  /*51a0*/  DMUL R10, R32, -UR4 ;  /* 0x80000004200a7c28 */ /* 0x000fcc0008000000 */
[----:B------:R-:W-:-:S04]  /*51b0*/  DFMA R14, R12, -R58, 1 ;  /* 0x3ff000000c0e742b */ /* 0x000fc8000000083a */
[----:B------:R-:W-:-:S04]  /*51c0*/  FSETP.GEU.AND P1, PT, |R11|, 6.5827683646048100446e-37, PT ;  /* 0x036000000b00780b */ /* 0x000fc80003f2e200 */
[----:B------:R-:W-:Y:S02]  /*51d0*/  DFMA R54, R12, R14, R12 ;  /* 0x0000000e0c36722b */ /* 0x000fe4000000000c */
[----:B------:R-:W-:Y:S02]  /*51e0*/  DADD R12, RZ, R4 ;  /* 0x00000000ff0c7229 */ /* 0x000fe40000000004 */
[----:B------:R-:W-:-:S04]  /*51f0*/  DADD R14, RZ, R30 ;  /* 0x00000000ff0e7229 */ /* 0x000fc8000000001e */
[----:B------:R-:W-:Y:S02]  /*5200*/  DMUL R56, R10, R54 ;  /* 0x000000360a387228 */ /* 0x000fe40000000000 */
[----:B------:R-:W-:Y:S02]  /*5210*/  DADD R12, R32, R12 ;  /* 0x00000000200c7229 */ /* 0x000fe4000000000c */
[----:B------:R-:W-:-:S04]  /*5220*/  DADD R14, R28, R14 ;  /* 0x000000001c0e7229 */ /* 0x000fc8000000000e */
[----:B------:R-:W-:-:S04]  /*5230*/  DFMA R58, R56, -R58, R10 ;  /* 0x8000003a383a722b */ /* 0x000fc8000000000a */
[----:B------:R-:W-:-:S04]  /*5240*/  DADD R14, R26, R14 ;  /* 0x000000001a0e7229 */ /* 0x000fc8000000000e */
[----:B------:R-:W-:-:S04]  /*5250*/  DFMA R4, R54, R58, R56 ;  /* 0x0000003a3604722b */ /* 0x000fc80000000038 */
[----:B------:R-:W-:-:S06]  /*5260*/  DADD R56, R12, R14 ;  /* 0x000000000c387229 */ /* 0x000fcc000000000e */
[----:B------:R-:W-:-:S05]  /*5270*/  FFMA R0, RZ, 0.061559446156024932861, R5 ;  /* 0x3d7c25c2ff007823 */ /* 0x000fca0000000005 */
[----:B------:R-:W-:-:S13]  /*5280*/  FSETP.GT.AND P0, PT, |R0|, 1.469367938527859385e-39, PT ;  /* 0x001000000000780b */ /* 0x000fda0003f04200 */
        /* <DEDUP_REMOVED lines=9> */
.L_x_47:
[----:B------:R-:W-:Y:S05]  /*5320*/  BSYNC.RECONVERGENT B1 ;  /* 0x0000000000017941 */ /* 0x000fea0003800200 */
.L_x_46:
[----:B------:R-:W0:Y:S01]  /*5330*/  MUFU.RCP64H R11, 6.5 ;  /* 0x401a0000000b7908 */ /* 0x000e220000001800 */
[----:B------:R-:W-:Y:S01]  /*5340*/  IMAD.MOV.U32 R14, RZ, RZ, 0x0 ;  /* 0x00000000ff0e7424 */ /* 0x000fe200078e00ff */
[----:B------:R-:W-:Y:S01]  /*5350*/  DADD R54, -R46, 1000 ;  /* 0x408f40002e367429 */ /* 0x000fe20000000100 */
[----:B------:R-:W-:Y:S01]  /*5360*/  IMAD.MOV.U32 R15, RZ, RZ, 0x401a0000 ;  /* 0x401a0000ff0f7424 */ /* 0x000fe200078e00ff */
[----:B------:R-:W-:Y:S01]  /*5370*/  BSSY.RECONVERGENT B1, `(.L_x_48) ;  /* 0x0000016000017945 */ /* 0x000fe20003800200 */
[----:B------:R-:W-:-:S07]  /*5380*/  IMAD.MOV.U32 R10, RZ, RZ, 0x1 ;  /* 0x00000001ff0a7424 */ /* 0x000fce00078e00ff */
[----:B------:R-:W-:Y:S01]  /*5390*/  FSETP.GEU.AND P1, PT, |R55|, 6.5827683646048100446e-37, PT ;  /* 0x036000003700780b */ /* 0x000fe20003f2e200 */
[----:B0-----:R-:W-:-:S08]  /*53a0*/  DFMA R12, R10, -R14, 1 ;  /* 0x3ff000000a0c742b */ /* 0x001fd0000000080e */
[----:B------:R-:W-:-:S08]  /*53b0*/  DFMA R12, R12, R12, R12 ;  /* 0x0000000c0c0c722b */ /* 0x000fd0000000000c */
[----:B------:R-:W-:-:S08]  /*53c0*/  DFMA R12, R10, R12, R10 ;  /* 0x0000000c0a0c722b */ /* 0x000fd0000000000a */
[----:B------:R-:W-:-:S08]  /*53d0*/  DFMA R10, R12, -R14, 1 ;  /* 0x3ff000000c0a742b */ /* 0x000fd0000000080e */
[----:B------:R-:W-:-:S08]  /*53e0*/  DFMA R10, R12, R10, R12 ;  /* 0x0000000a0c0a722b */ /* 0x000fd0000000000c */
[----:B------:R-:W-:-:S08]  /*53f0*/  DMUL R12, R54, R10 ;  /* 0x0000000a360c7228 */ /* 0x000fd00000000000 */
[----:B------:R-:W-:-:S08]  /*5400*/  DFMA R14, R12, -6.5, R54 ;  /* 0xc01a00000c0e782b */ /* 0x000fd00000000036 */
[----:B------:R-:W-:-:S10]  /*5410*/  DFMA R10, R10, R14, R12 ;  /* 0x0000000e0a0a722b */ /* 0x000fd4000000000c */
[----:B------:R-:W-:-:S05]  /*5420*/  FFMA R0, RZ, 2.40625, R11 ;  /* 0x401a0000ff007823 */ /* 0x000fca000000000b */
[----:B------:R-:W-:-:S13]  /*5430*/  FSETP.GT.AND P0, PT, |R0|, 1.469367938527859385e-39, PT ;  /* 0x001000000000780b */ /* 0x000fda0003f04200 */
[----:B------:R-:W-:Y:S05]  /*5440*/  @P0 BRA P1, `(.L_x_49) ;  /* 0x0000000000200947 */ /* 0x000fea0000800000 */
[----:B------:R-:W-:Y:S01]  /*5450*/  IMAD.MOV.U32 R14, RZ, RZ, R54 ;  /* 0x000000ffff0e7224 */ /* 0x000fe200078e0036 */
[----:B------:R-:W-:Y:S01]  /*5460*/  MOV R50, 0x54b0 ;  /* 0x000054b000327802 */ /* 0x000fe20000000f00 */
[----:B------:R-:W-:Y:S02]  /*5470*/  IMAD.MOV.U32 R15, RZ, RZ, R55 ;  /* 0x000000ffff0f7224 */ /* 0x000fe400078e0037 */
[----:B------:R-:W-:Y:S02]  /*5480*/  IMAD.MOV.U32 R12, RZ, RZ, RZ ;  /* 0x000000ffff0c7224 */ /* 0x000fe400078e00ff */
[----:B------:R-:W-:-:S07]  /*5490*/  IMAD.MOV.U32 R13, RZ, RZ, 0x401a0000 ;  /* 0x401a0000ff0d7424 */ /* 0x000fce00078e00ff */
[----:B------:R-:W-:Y:S05]  /*54a0*/  CALL.REL.NOINC `($__internal_0_$__cuda_sm20_div_rn_f64_full) ;  /* 0x00000004003c7944 */ /* 0x000fea0003c00000 */
[----:B------:R-:W-:Y:S02]  /*54b0*/  IMAD.MOV.U32 R10, RZ, RZ, R12 ;  /* 0x000000ffff0a7224 */ /* 0x000fe400078e000c */
[----:B------:R-:W-:-:S07]  /*54c0*/  IMAD.MOV.U32 R11, RZ, RZ, R13 ;  /* 0x000000ffff0b7224 */ /* 0x000fce00078e000d */
.L_x_49:
[----:B------:R-:W-:Y:S05]  /*54d0*/  BSYNC.RECONVERGENT B1 ;  /* 0x0000000000017941 */ /* 0x000fea0003800200 */
.L_x_48:
[----:B------:R-:W0:Y:S01]  /*54e0*/  MUFU.RCP64H R59, 100000 ;  /* 0x40f86a00003b7908 */ /* 0x000e220000001800 */
[----:B------:R-:W-:Y:S01]  /*54f0*/  IMAD.MOV.U32 R12, RZ, RZ, 0x0 ;  /* 0x00000000ff0c7424 */ /* 0x000fe200078e00ff */
[----:B------:R-:W-:Y:S01]  /*5500*/  DADD R14, R24, R40 ;  /* 0x00000000180e7229 */ /* 0x000fe20000000028 */
[----:B------:R-:W-:Y:S01]  /*5510*/  IMAD.MOV.U32 R13, RZ, RZ, 0x40f86a00 ;  /* 0x40f86a00ff0d7424 */ /* 0x000fe200078e00ff */
[----:B------:R-:W-:Y:S01]  /*5520*/  DADD R4, R10, R4 ;  /* 0x000000000a047229 */ /* 0x000fe20000000004 */
[----:B------:R-:W-:Y:S01]  /*5530*/  IMAD.MOV.U32 R58, RZ, RZ, 0x1 ;  /* 0x00000001ff3a7424 */ /* 0x000fe200078e00ff */
[----:B------:R-:W-:Y:S01]  /*5540*/  BSSY.RECONVERGENT B1, `(.L_x_50) ;  /* 0x000001d000017945 */ /* 0x000fe20003800200 */
[C---:B------:R-:W-:Y:S02]  /*5550*/  DFMA R48, R24.reuse, R56, R48 ;  /* 0x000000381830722b */ /* 0x040fe40000000030 */
[----:B------:R-:W-:Y:S02]  /*5560*/  DFMA R44, R24, R30, R44 ;  /* 0x0000001e182c722b */ /* 0x000fe4000000002c */
[----:B------:R-:W-:-:S02]  /*5570*/  DMUL R14, R14, 100000 ;  /* 0x40f86a000e0e7828 */ /* 0x000fc40000000000 */
[----:B------:R-:W-:Y:S02]  /*5580*/  DMUL R4, R4, R20 ;  /* 0x0000001404047228 */ /* 0x000fe40000000000 */
[----:B------:R-:W-:Y:S02]  /*5590*/  DFMA R42, R24, R28, R42 ;  /* 0x0000001c182a722b */ /* 0x000fe4000000002a */
[----:B0-----:R-:W-:Y:S02]  /*55a0*/  DFMA R54, R58, -R12, 1 ;  /* 0x3ff000003a36742b */ /* 0x001fe4000000080c */
[C---:B------:R-:W-:Y:S02]  /*55b0*/  DFMA R38, R24.reuse, R26, R38 ;  /* 0x0000001a1826722b */ /* 0x040fe40000000026 */
[----:B------:R-:W-:-:S04]  /*55c0*/  DFMA R46, R24, R4, R46 ;  /* 0x00000004182e722b */ /* 0x000fc8000000002e */
[----:B------:R-:W-:Y:S01]  /*55d0*/  DFMA R60, R54, R54, R54 ;  /* 0x00000036363c722b */ /* 0x000fe20000000036 */
[----:B------:R-:W-:Y:S02]  /*55e0*/  IMAD.MOV.U32 R55, RZ, RZ, 0x3fe00000 ;  /* 0x3fe00000ff377424 */ /* 0x000fe400078e00ff */
[----:B------:R-:W-:-:S03]  /*55f0*/  IMAD.MOV.U32 R54, RZ, RZ, RZ ;  /* 0x000000ffff367224 */ /* 0x000fc600078e00ff */
[----:B------:R-:W-:Y:S02]  /*5600*/  LOP3.LUT R55, R55, 0x80000000, R15, 0xb8, !PT ;  /* 0x8000000037377812 */ /* 0x000fe400078eb80f */
[----:B------:R-:W-:-:S04]  /*5610*/  DFMA R60, R58, R60, R58 ;  /* 0x0000003c3a3c722b */ /* 0x000fc8000000003a */
[----:B------:R-:W-:-:S04]  /*5620*/  DADD.RZ R14, R14, R54 ;  /* 0x000000000e0e7229 */ /* 0x000fc8000000c036 */
[----:B------:R-:W-:-:S06]  /*5630*/  DFMA R12, R60, -R12, 1 ;  /* 0x3ff000003c0c742b */ /* 0x000fcc000000080c */
[----:B------:R-:W0:Y:S02]  /*5640*/  FRND.F64.TRUNC R14, R14 ;  /* 0x0000000e000e7313 */ /* 0x000e24000030d800 */
[----:B------:R-:W-:-:S08]  /*5650*/  DFMA R12, R60, R12, R60 ;  /* 0x0000000c3c0c722b */ /* 0x000fd0000000003c */
[----:B0-----:R-:W-:Y:S01]  /*5660*/  DMUL R54, R14, R12 ;  /* 0x0000000c0e367228 */ /* 0x001fe20000000000 */
[----:B------:R-:W-:-:S07]  /*5670*/  FSETP.GEU.AND P1, PT, |R15|, 6.5827683646048100446e-37, PT ;  /* 0x036000000f00780b */ /* 0x000fce0003f2e200 */
[----:B------:R-:W-:-:S08]  /*5680*/  DFMA R58, R54, -100000, R14 ;  /* 0xc0f86a00363a782b */ /* 0x000fd0000000000e */
[----:B------:R-:W-:-:S10]  /*5690*/  DFMA R12, R12, R58, R54 ;  /* 0x0000003a0c0c722b */ /* 0x000fd40000000036 */
[----:B------:R-:W-:-:S05]  /*56a0*/  FFMA R0, RZ, 7.762939453125, R13 ;  /* 0x40f86a00ff007823 */ /* 0x000fca000000000d */
[----:B------:R-:W-:-:S13]  /*56b0*/  FSETP.GT.AND P0, PT, |R0|, 1.469367938527859385e-39, PT ;  /* 0x001000000000780b */ /* 0x000fda0003f04200 */
[----:B------:R-:W-:Y:S05]  /*56c0*/  @P0 BRA P1, `(.L_x_51) ;  /* 0x0000000000100947 */ /* 0x000fea0000800000 */
[----:B------:R-:W-:Y:S01]  /*56d0*/  IMAD.MOV.U32 R12, RZ, RZ, RZ ;  /* 0x000000ffff0c7224 */ /* 0x000fe200078e00ff */
[----:B------:R-:W-:Y:S01]  /*56e0*/  MOV R50, 0x5710 ;  /* 0x0000571000327802 */ /* 0x000fe20000000f00 */
[----:B------:R-:W-:-:S07]  /*56f0*/  IMAD.MOV.U32 R13, RZ, RZ, 0x40f86a00 ;  /* 0x40f86a00ff0d7424 */ /* 0x000fce00078e00ff */
[----:B------:R-:W-:Y:S05]  /*5700*/  CALL.REL.NOINC `($__internal_0_$__cuda_sm20_div_rn_f64_full) ;  /* 0x0000000000a47944 */ /* 0x000fea0003c00000 */
.L_x_51:
[----:B------:R-:W-:Y:S05]  /*5710*/  BSYNC.RECONVERGENT B1 ;  /* 0x0000000000017941 */ /* 0x000fea0003800200 */
.L_x_50:
[----:B------:R-:W-:-:S05]  /*5720*/  VIADD R9, R9, 0x1 ;  /* 0x0000000109097836 */ /* 0x000fca0000000000 */
[----:B------:R-:W-:-:S13]  /*5730*/  ISETP.NE.AND P0, PT, R9, UR40, PT ;  /* 0x0000002809007c0c */ /* 0x000fda000bf05270 */
[----:B------:R-:W-:Y:S05]  /*5740*/  @P0 BRA `(.L_x_52) ;  /* 0xffffffd8002c0947 */ /* 0x000fea000383ffff */
.L_x_13:
[----:B------:R-:W-:Y:S05]  /*5750*/  BSYNC.RECONVERGENT B0 ;  /* 0x0000000000007941 */ /* 0x000fea0003800200 */
.L_x_10:
[----:B------:R-:W-:Y:S01]  /*5760*/  DMUL R2, R32, 1000000 ;  /* 0x412e848020027828 */ /* 0x000fe20000000000 */
[----:B------:R-:W-:Y:S01]  /*5770*/  UMOV UR4, 0x3d70a3d7 ;  /* 0x3d70a3d700047882 */ /* 0x000fe20000000000 */
[----:B------:R-:W-:Y:S01]  /*5780*/  UMOV UR5, 0x40581f0a ;  /* 0x40581f0a00057882 */ /* 0x000fe20000000000 */
[----:B------:R-:W-:-:S05]  /*5790*/  IMAD.MOV.U32 R5, RZ, RZ, R8 ;  /* 0x000000ffff057224 */ /* 0x000fca00078e0008 */
[----:B------:R-:W-:-:S08]  /*57a0*/  DFMA R2, R32, 1000000, R2 ;  /* 0x412e84802002782b */ /* 0x000fd00000000002 */
[----:B------:R-:W-:Y:S01]  /*57b0*/  DMUL R2, R2, UR4 ;  /* 0x0000000402027c28 */ /* 0x000fe20008000000 */
[----:B------:R-:W-:Y:S01]  /*57c0*/  UMOV UR4, 0x812dea11 ;  /* 0x812dea1100047882 */ /* 0x000fe20000000000 */
[----:B------:R-:W-:-:S06]  /*57d0*/  UMOV UR5, 0x3d719799 ;  /* 0x3d71979900057882 */ /* 0x000fcc0000000000 */
[----:B------:R-:W-:-:S11]  /*57e0*/  DMUL R10, R2, UR4 ;  /* 0x00000004020a7c28 */ /* 0x000fd60008000000 */
.L_x_9:
[----:B------:R-:W0:Y:S01]  /*57f0*/  S2R R0, SR_CTAID.X ;  /* 0x0000000000007919 */ /* 0x000e220000002500 */
[----:B------:R-:W0:Y:S01]  /*5800*/  LDCU UR4, c[0x0][0x360] ;  /* 0x00006c00ff0477ac */ /* 0x000e220008000800 */
[----:B------:R-:W1:Y:S01]  /*5810*/  LDC.64 R2, c[0x0][0x3b0] ;  /* 0x0000ec00ff027b82 */ /* 0x000e620000000a00 */
[----:B------:R-:W0:Y:S01]  /*5820*/  S2R R7, SR_TID.X ;  /* 0x0000000000077919 */ /* 0x000e220000002100 */
[----:B------:R-:W2:Y:S06]  /*5830*/  LDCU UR5, c[0x0][0x3ac] ;  /* 0x00007580ff0577ac */ /* 0x000eac0008000800 */
[----:B------:R-:W3:Y:S08]  /*5840*/  LDC.64 R8, c[0x0][0x3b8] ;  /* 0x0000ee00ff087b82 */ /* 0x000ef00000000a00 */
[----:B------:R-:W4:Y:S08]  /*5850*/  LDC.64 R12, c[0x0][0x3c0] ;  /* 0x0000f000ff0c7b82 */ /* 0x000f300000000a00 */
[----:B------:R-:W5:Y:S01]  /*5860*/  LDC.64 R14, c[0x0][0x3c8] ;  /* 0x0000f200ff0e7b82 */ /* 0x000f620000000a00 */
[----:B0-----:R-:W-:Y:S01]  /*5870*/  IMAD R0, R0, UR4, R7 ;  /* 0x0000000400007c24 */ /* 0x001fe2000f8e0207 */
[----:B------:R-:W-:-:S03]  /*5880*/  CS2R R6, SRZ ;  /* 0x0000000000067805 */ /* 0x000fc6000001ff00 */
[----:B--2---:R-:W-:Y:S01]  /*5890*/  IMAD R5, R0, UR5, R5 ;  /* 0x0000000500057c24 */ /* 0x004fe2000f8e0205 */
[----:B------:R-:W-:Y:S01]  /*58a0*/  MOV R0, 0x0 ;  /* 0x0000000000007802 */ /* 0x000fe20000000f00 */
[----:B------:R-:W0:Y:S02]  /*58b0*/  LDCU.64 UR4, c[0x4][0x50] ;  /* 0x01000a00ff0477ac */ /* 0x000e240008000a00 */
[C---:B-1----:R-:W-:Y:S01]  /*58c0*/  IMAD.WIDE R2, R5.reuse, 0x8, R2 ;  /* 0x0000000805027825 */ /* 0x042fe200078e0202 */
[----:B------:R1:W2:Y:S03]  /*58d0*/  LDC.64 R16, c[0x4][R0] ;  /* 0x0100000000107b82 */ /* 0x0002a60000000a00 */
[C---:B---3--:R-:W-:Y:S01]  /*58e0*/  IMAD.WIDE R8, R5.reuse, 0x8, R8 ;  /* 0x0000000805087825 */ /* 0x048fe200078e0208 */
[----:B------:R1:W-:Y:S03]  /*58f0*/  STG.E.64 desc[UR38][R2.64], R48 ;  /* 0x0000003002007986 */ /* 0x0003e6000c101b26 */
[C---:B----4-:R-:W-:Y:S01]  /*5900*/  IMAD.WIDE R12, R5.reuse, 0x8, R12 ;  /* 0x00000008050c7825 */ /* 0x050fe200078e020c */
[----:B------:R1:W-:Y:S03]  /*5910*/  STG.E.64 desc[UR38][R8.64], R46 ;  /* 0x0000002e08007986 */ /* 0x0003e6000c101b26 */
[----:B-----5:R-:W-:Y:S01]  /*5920*/  IMAD.WIDE R14, R5, 0x8, R14 ;  /* 0x00000008050e7825 */ /* 0x020fe200078e020e */
[----:B------:R1:W-:Y:S03]  /*5930*/  STG.E.64 desc[UR38][R12.64], R10 ;  /* 0x0000000a0c007986 */ /* 0x0003e6000c101b26 */
[----:B0-----:R-:W-:Y:S01]  /*5940*/  IMAD.U32 R4, RZ, RZ, UR4 ;  /* 0x00000004ff047e24 */ /* 0x001fe2000f8e00ff */
[----:B------:R1:W-:Y:S01]  /*5950*/  STG.E.64 desc[UR38][R14.64], R34 ;  /* 0x000000220e007986 */ /* 0x0003e2000c101b26 */
[----:B------:R-:W-:-:S07]  /*5960*/  IMAD.U32 R5, RZ, RZ, UR5 ;  /* 0x00000005ff057e24 */ /* 0x000fce000f8e00ff */
[----:B------:R-:W-:-:S07]  /*5970*/  LEPC R20, `(.L_x_53) ;  /* 0x000000001014794e */ /* 0x000fce0000000000 */
[----:B-12---:R-:W-:Y:S05]  /*5980*/  CALL.ABS.NOINC R16 ;  /* 0x0000000010007343 */ /* 0x006fea0003c00000 */
.L_x_53:
[----:B------:R-:W-:Y:S05]  /*5990*/  EXIT ;  /* 0x000000000000794d */ /* 0x000fea0003800000 */
        .weak           $__internal_0_$__cuda_sm20_div_rn_f64_full
        .type           $__internal_0_$__cuda_sm20_div_rn_f64_full,@function
        .size           $__internal_0_$__cuda_sm20_div_rn_f64_full,($_Z10simulationdddddiiPdS_S_S_$__internal_accurate_pow - $__internal_0_$__cuda_sm20_div_rn_f64_full)
$__internal_0_$__cuda_sm20_div_rn_f64_full:
[C---:B------:R-:W-:Y:S01]  /*59a0*/  FSETP.GEU.AND P0, PT, |R13|.reuse, 1.469367938527859385e-39, PT ;  /* 0x001000000d00780b */ /* 0x040fe20003f0e200 */
[----:B------:R-:W-:Y:S01]  /*59b0*/  IMAD.MOV.U32 R54, RZ, RZ, 0x1 ;  /* 0x00000001ff367424 */ /* 0x000fe200078e00ff */
[----:B------:R-:W-:Y:S01]  /*59c0*/  LOP3.LUT R10, R13, 0x800fffff, RZ, 0xc0, !PT ;  /* 0x800fffff0d0a7812 */ /* 0x000fe200078ec0ff */
[----:B------:R-:W-:Y:S01]  /*59d0*/  BSSY.RECONVERGENT B2, `(.L_x_54) ;  /* 0x0000054000027945 */ /* 0x000fe20003800200 */
[C---:B------:R-:W-:Y:S02]  /*59e0*/  FSETP.GEU.AND P4, PT, |R15|.reuse, 1.469367938527859385e-39, PT ;  /* 0x001000000f00780b */ /* 0x040fe40003f8e200 */
[----:B------:R-:W-:Y:S01]  /*59f0*/  LOP3.LUT R11, R10, 0x3ff00000, RZ, 0xfc, !PT ;  /* 0x3ff000000a0b7812 */ /* 0x000fe200078efcff */
[----:B------:R-:W-:Y:S01]  /*5a00*/  IMAD.MOV.U32 R10, RZ, RZ, R12 ;  /* 0x000000ffff0a7224 */ /* 0x000fe200078e000c */
[----:B------:R-:W-:Y:S02]  /*5a10*/  LOP3.LUT R3, R15, 0x7ff00000, RZ, 0xc0, !PT ;  /* 0x7ff000000f037812 */ /* 0x000fe400078ec0ff */
[----:B------:R-:W-:-:S03]  /*5a20*/  LOP3.LUT R52, R13, 0x7ff00000, RZ, 0xc0, !PT ;  /* 0x7ff000000d347812 */ /* 0x000fc600078ec0ff */
[----:B------:R-:W-:Y:S01]  /*5a30*/  @!P0 DMUL R10, R12, 8.98846567431157953865e+307 ;  /* 0x7fe000000c0a8828 */ /* 0x000fe20000000000 */
[----:B------:R-:W-:-:S03]  /*5a40*/  ISETP.GE.U32.AND P3, PT, R3, R52, PT ;  /* 0x000000340300720c */ /* 0x000fc60003f66070 */
[----:B------:R-:W-:Y:S02]  /*5a50*/  @!P4 LOP3.LUT R0, R13, 0x7ff00000, RZ, 0xc0, !PT ;  /* 0x7ff000000d00c812 */ /* 0x000fe400078ec0ff */
[----:B------:R-:W0:Y:S02]  /*5a60*/  MUFU.RCP64H R55, R11 ;  /* 0x0000000b00377308 */ /* 0x000e240000001800 */
[----:B------:R-:W-:Y:S01]  /*5a70*/  @!P4 ISETP.GE.U32.AND P5, PT, R3, R0, PT ;  /* 0x000000000300c20c */ /* 0x000fe20003fa6070 */
[----:B------:R-:W-:Y:S01]  /*5a80*/  IMAD.MOV.U32 R0, RZ, RZ, 0x1ca00000 ;  /* 0x1ca00000ff007424 */ /* 0x000fe200078e00ff */
[----:B------:R-:W-:-:S04]  /*5a90*/  @!P0 LOP3.LUT R52, R11, 0x7ff00000, RZ, 0xc0, !PT ;  /* 0x7ff000000b348812 */ /* 0x000fc800078ec0ff */
[----:B------:R-:W-:-:S04]  /*5aa0*/  @!P4 SEL R61, R0, 0x63400000, !P5 ;  /* 0x63400000003dc807 */ /* 0x000fc80006800000 */
[----:B------:R-:W-:-:S04]  /*5ab0*/  @!P4 LOP3.LUT R62, R61, 0x80000000, R15, 0xf8, !PT ;  /* 0x800000003d3ec812 */ /* 0x000fc800078ef80f */
[----:B------:R-:W-:Y:S01]  /*5ac0*/  @!P4 LOP3.LUT R63, R62, 0x100000, RZ, 0xfc, !PT ;  /* 0x001000003e3fc812 */ /* 0x000fe200078efcff */
[----:B0-----:R-:W-:Y:S01]  /*5ad0*/  DFMA R58, R54, -R10, 1 ;  /* 0x3ff00000363a742b */ /* 0x001fe2000000080a */
[----:B------:R-:W-:-:S07]  /*5ae0*/  @!P4 IMAD.MOV.U32 R62, RZ, RZ, RZ ;  /* 0x000000ffff3ec224 */ /* 0x000fce00078e00ff */
[----:B------:R-:W-:-:S08]  /*5af0*/  DFMA R58, R58, R58, R58 ;  /* 0x0000003a3a3a722b */ /* 0x000fd0000000003a */
[----:B------:R-:W-:Y:S01]  /*5b00*/  DFMA R58, R54, R58, R54 ;  /* 0x0000003a363a722b */ /* 0x000fe20000000036 */
[----:B------:R-:W-:Y:S01]  /*5b10*/  SEL R55, R0, 0x63400000, !P3 ;  /* 0x6340000000377807 */ /* 0x000fe20005800000 */
[----:B------:R-:W-:-:S03]  /*5b20*/  IMAD.MOV.U32 R54, RZ, RZ, R14 ;  /* 0x000000ffff367224 */ /* 0x000fc600078e000e */
[----:B------:R-:W-:-:S03]  /*5b30*/  LOP3.LUT R55, R55, 0x800fffff, R15, 0xf8, !PT ;  /* 0x800fffff37377812 */ /* 0x000fc600078ef80f */
[----:B------:R-:W-:-:S03]  /*5b40*/  DFMA R60, R58, -R10, 1 ;  /* 0x3ff000003a3c742b */ /* 0x000fc6000000080a */
[----:B------:R-:W-:-:S05]  /*5b50*/  @!P4 DFMA R54, R54, 2, -R62 ;  /* 0x400000003636c82b */ /* 0x000fca000000083e */
[----:B------:R-:W-:-:S08]  /*5b60*/  DFMA R60, R58, R60, R58 ;  /* 0x0000003c3a3c722b */ /* 0x000fd0000000003a */
[----:B------:R-:W-:-:S08]  /*5b70*/  DMUL R58, R60, R54 ;  /* 0x000000363c3a7228 */ /* 0x000fd00000000000 */
[----:B------:R-:W-:-:S08]  /*5b80*/  DFMA R62, R58, -R10, R54 ;  /* 0x8000000a3a3e722b */ /* 0x000fd00000000036 */
[----:B------:R-:W-:Y:S01]  /*5b90*/  DFMA R62, R60, R62, R58 ;  /* 0x0000003e3c3e722b */ /* 0x000fe2000000003a */
[----:B------:R-:W-:Y:S01]  /*5ba0*/  IMAD.MOV.U32 R61, RZ, RZ, R3 ;  /* 0x000000ffff3d7224 */ /* 0x000fe200078e0003 */
[----:B------:R-:W-:-:S05]  /*5bb0*/  @!P4 LOP3.LUT R61, R55, 0x7ff00000, RZ, 0xc0, !PT ;  /* 0x7ff00000373dc812 */ /* 0x000fca00078ec0ff */
[----:B------:R-:W-:-:S05]  /*5bc0*/  VIADD R58, R61, 0xffffffff ;  /* 0xffffffff3d3a7836 */ /* 0x000fca0000000000 */
[----:B------:R-:W-:Y:S01]  /*5bd0*/  ISETP.GT.U32.AND P0, PT, R58, 0x7feffffe, PT ;  /* 0x7feffffe3a00780c */ /* 0x000fe20003f04070 */
[----:B------:R-:W-:-:S05]  /*5be0*/  VIADD R58, R52, 0xffffffff ;  /* 0xffffffff343a7836 */ /* 0x000fca0000000000 */
[----:B------:R-:W-:-:S13]  /*5bf0*/  ISETP.GT.U32.OR P0, PT, R58, 0x7feffffe, P0 ;  /* 0x7feffffe3a00780c */ /* 0x000fda0000704470 */
[----:B------:R-:W-:Y:S05]  /*5c00*/  @P0 BRA `(.L_x_55) ;  /* 0x00000000006c0947 */ /* 0x000fea0003800000 */
[----:B------:R-:W-:-:S04]  /*5c10*/  LOP3.LUT R52, R13, 0x7ff00000, RZ, 0xc0, !PT ;  /* 0x7ff000000d347812 */ /* 0x000fc800078ec0ff */
[CC--:B------:R-:W-:Y:S02]  /*5c20*/  VIADDMNMX R14, R3.reuse, -R52.reuse, 0xb9600000, !PT ;  /* 0xb9600000030e7446 */ /* 0x0c0fe40007800934 */
[----:B------:R-:W-:Y:S02]  /*5c30*/  ISETP.GE.U32.AND P0, PT, R3, R52, PT ;  /* 0x000000340300720c */ /* 0x000fe40003f06070 */
[----:B------:R-:W-:Y:S02]  /*5c40*/  VIMNMX R14, PT, PT, R14, 0x46a00000, PT ;  /* 0x46a000000e0e7848 */ /* 0x000fe40003fe0100 */
[----:B------:R-:W-:-:S05]  /*5c50*/  SEL R3, R0, 0x63400000, !P0 ;  /* 0x6340000000037807 */ /* 0x000fca0004000000 */
[----:B------:R-:W-:Y:S02]  /*5c60*/  IMAD.IADD R3, R14, 0x1, -R3 ;  /* 0x000000010e037824 */ /* 0x000fe400078e0a03 */
[----:B------:R-:W-:Y:S02]  /*5c70*/  IMAD.MOV.U32 R14, RZ, RZ, RZ ;  /* 0x000000ffff0e7224 */ /* 0x000fe400078e00ff */
[----:B------:R-:W-:-:S06]  /*5c80*/  VIADD R15, R3, 0x7fe00000 ;  /* 0x7fe00000030f7836 */ /* 0x000fcc0000000000 */
[----:B------:R-:W-:-:S10]  /*5c90*/  DMUL R58, R62, R14 ;  /* 0x0000000e3e3a7228 */ /* 0x000fd40000000000 */
[----:B------:R-:W-:-:S13]  /*5ca0*/  FSETP.GTU.AND P0, PT, |R59|, 1.469367938527859385e-39, PT ;  /* 0x001000003b00780b */ /* 0x000fda0003f0c200 */
[----:B------:R-:W-:Y:S05]  /*5cb0*/  @P0 BRA `(.L_x_56) ;  /* 0x0000000000940947 */ /* 0x000fea0003800000 */
[----:B------:R-:W-:Y:S01]  /*5cc0*/  DFMA R10, R62, -R10, R54 ;  /* 0x8000000a3e0a722b */ /* 0x000fe20000000036 */
[----:B------:R-:W-:-:S09]  /*5cd0*/  IMAD.MOV.U32 R14, RZ, RZ, RZ ;  /* 0x000000ffff0e7224 */ /* 0x000fd200078e00ff */
[C---:B------:R-:W-:Y:S02]  /*5ce0*/  FSETP.NEU.AND P0, PT, R11.reuse, RZ, PT ;  /* 0x000000ff0b00720b */ /* 0x040fe40003f0d000 */
[----:B------:R-:W-:-:S04]  /*5cf0*/  LOP3.LUT R13, R11, 0x80000000, R13, 0x48, !PT ;  /* 0x800000000b0d7812 */ /* 0x000fc800078e480d */
[----:B------:R-:W-:-:S07]  /*5d00*/  LOP3.LUT R15, R13, R15, RZ, 0xfc, !PT ;  /* 0x0000000f0d0f7212 */ /* 0x000fce00078efcff */
[----:B------:R-:W-:Y:S05]  /*5d10*/  @!P0 BRA `(.L_x_56) ;  /* 0x00000000007c8947 */ /* 0x000fea0003800000 */
[----:B------:R-:W-:Y:S01]  /*5d20*/  IMAD.MOV R11, RZ, RZ, -R3 ;  /* 0x000000ffff0b7224 */ /* 0x000fe200078e0a03 */
[----:B------:R-:W-:Y:S01]  /*5d30*/  DMUL.RP R14, R62, R14 ;  /* 0x0000000e3e0e7228 */ /* 0x000fe20000008000 */
[----:B------:R-:W-:Y:S01]  /*5d40*/  IMAD.MOV.U32 R10, RZ, RZ, RZ ;  /* 0x000000ffff0a7224 */ /* 0x000fe200078e00ff */
[----:B------:R-:W-:-:S05]  /*5d50*/  IADD3 R3, PT, PT, -R3, -0x43300000, RZ ;  /* 0xbcd0000003037810 */ /* 0x000fca0007ffe1ff */
[----:B------:R-:W-:-:S03]  /*5d60*/  DFMA R10, R58, -R10, R62 ;  /* 0x8000000a3a0a722b */ /* 0x000fc6000000003e */
[----:B------:R-:W-:-:S07]  /*5d70*/  LOP3.LUT R13, R15, R13, RZ, 0x3c, !PT ;  /* 0x0000000d0f0d7212 */ /* 0x000fce00078e3cff */
[----:B------:R-:W-:-:S04]  /*5d80*/  FSETP.NEU.AND P0, PT, |R11|, R3, PT ;  /* 0x000000030b00720b */ /* 0x000fc80003f0d200 */
[----:B------:R-:W-:Y:S02]  /*5d90*/  FSEL R58, R14, R58, !P0 ;  /* 0x0000003a0e3a7208 */ /* 0x000fe40004000000 */
[----:B------:R-:W-:Y:S01]  /*5da0*/  FSEL R59, R13, R59, !P0 ;  /* 0x0000003b0d3b7208 */ /* 0x000fe20004000000 */
[----:B------:R-:W-:Y:S06]  /*5db0*/  BRA `(.L_x_56) ;  /* 0x0000000000547947 */ /* 0x000fec0003800000 */
.L_x_55:
[----:B------:R-:W-:-:S14]  /*5dc0*/  DSETP.NAN.AND P0, PT, R14, R14, PT ;  /* 0x0000000e0e00722a */ /* 0x000fdc0003f08000 */
[----:B------:R-:W-:Y:S05]  /*5dd0*/  @P0 BRA `(.L_x_57) ;  /* 0x0000000000440947 */ /* 0x000fea0003800000 */
[----:B------:R-:W-:-:S14]  /*5de0*/  DSETP.NAN.AND P0, PT, R12, R12, PT ;  /* 0x0000000c0c00722a */ /* 0x000fdc0003f08000 */
[----:B------:R-:W-:Y:S05]  /*5df0*/  @P0 BRA `(.L_x_58) ;  /* 0x0000000000300947 */ /* 0x000fea0003800000 */
[----:B------:R-:W-:Y:S01]  /*5e00*/  ISETP.NE.AND P0, PT, R61, R52, PT ;  /* 0x000000343d00720c */ /* 0x000fe20003f05270 */
[----:B------:R-:W-:Y:S02]  /*5e10*/  IMAD.MOV.U32 R58, RZ, RZ, 0x0 ;  /* 0x00000000ff3a7424 */ /* 0x000fe400078e00ff */
[----:B------:R-:W-:-:S10]  /*5e20*/  IMAD.MOV.U32 R59, RZ, RZ, -0x80000 ;  /* 0xfff80000ff3b7424 */ /* 0x000fd400078e00ff */
[----:B------:R-:W-:Y:S05]  /*5e30*/  @!P0 BRA `(.L_x_56) ;  /* 0x0000000000348947 */ /* 0x000fea0003800000 */
[----:B------:R-:W-:Y:S02]  /*5e40*/  ISETP.NE.AND P0, PT, R61, 0x7ff00000, PT ;  /* 0x7ff000003d00780c */ /* 0x000fe40003f05270 */
[----:B------:R-:W-:Y:S02]  /*5e50*/  LOP3.LUT R59, R15, 0x80000000, R13, 0x48, !PT ;  /* 0x800000000f3b7812 */ /* 0x000fe400078e480d */
[----:B------:R-:W-:-:S13]  /*5e60*/  ISETP.EQ.OR P0, PT, R52, RZ, !P0 ;  /* 0x000000ff3400720c */ /* 0x000fda0004702670 */
[----:B------:R-:W-:Y:S01]  /*5e70*/  @P0 LOP3.LUT R0, R59, 0x7ff00000, RZ, 0xfc, !PT ;  /* 0x7ff000003b000812 */ /* 0x000fe200078efcff */
[----:B------:R-:W-:Y:S02]  /*5e80*/  @!P0 IMAD.MOV.U32 R58, RZ, RZ, RZ ;  /* 0x000000ffff3a8224 */ /* 0x000fe400078e00ff */
[----:B------:R-:W-:Y:S02]  /*5e90*/  @P0 IMAD.MOV.U32 R58, RZ, RZ, RZ ;  /* 0x000000ffff3a0224 */ /* 0x000fe400078e00ff */
[----:B------:R-:W-:Y:S01]  /*5ea0*/  @P0 IMAD.MOV.U32 R59, RZ, RZ, R0 ;  /* 0x000000ffff3b0224 */ /* 0x000fe200078e0000 */
[----:B------:R-:W-:Y:S06]  /*5eb0*/  BRA `(.L_x_56) ;  /* 0x0000000000147947 */ /* 0x000fec0003800000 */
.L_x_58:
[----:B------:R-:W-:Y:S01]  /*5ec0*/  LOP3.LUT R59, R13, 0x80000, RZ, 0xfc, !PT ;  /* 0x000800000d3b7812 */ /* 0x000fe200078efcff */
[----:B------:R-:W-:Y:S01]  /*5ed0*/  IMAD.MOV.U32 R58, RZ, RZ, R12 ;  /* 0x000000ffff3a7224 */ /* 0x000fe200078e000c */
[----:B------:R-:W-:Y:S06]  /*5ee0*/  BRA `(.L_x_56) ;  /* 0x0000000000087947 */ /* 0x000fec0003800000 */
.L_x_57:
[----:B------:R-:W-:Y:S01]  /*5ef0*/  LOP3.LUT R59, R15, 0x80000, RZ, 0xfc, !PT ;  /* 0x000800000f3b7812 */ /* 0x000fe200078efcff */
[----:B------:R-:W-:-:S07]  /*5f00*/  IMAD.MOV.U32 R58, RZ, RZ, R14 ;  /* 0x000000ffff3a7224 */ /* 0x000fce00078e000e */
.L_x_56:
[----:B------:R-:W-:Y:S05]  /*5f10*/  BSYNC.RECONVERGENT B2 ;  /* 0x0000000000027941 */ /* 0x000fea0003800200 */
.L_x_54:
[----:B------:R-:W-:Y:S02]  /*5f20*/  IMAD.MOV.U32 R10, RZ, RZ, R50 ;  /* 0x000000ffff0a7224 */ /* 0x000fe400078e0032 */
[----:B------:R-:W-:Y:S02]  /*5f30*/  IMAD.MOV.U32 R11, RZ, RZ, 0x0 ;  /* 0x00000000ff0b7424 */ /* 0x000fe400078e00ff */
[----:B------:R-:W-:Y:S02]  /*5f40*/  IMAD.MOV.U32 R12, RZ, RZ, R58 ;  /* 0x000000ffff0c7224 */ /* 0x000fe400078e003a */
[----:B------:R-:W-:Y:S01]  /*5f50*/  IMAD.MOV.U32 R13, RZ, RZ, R59 ;  /* 0x000000ffff0d7224 */ /* 0x000fe200078e003b */
[----:B------:R-:W-:Y:S06]  /*5f60*/  RET.REL.NODEC R10 `(_Z10simulationdddddiiPdS_S_S_) ;  /* 0xffffffa00a247950 */ /* 0x000fec0003c3ffff */
        .type           $_Z10simulationdddddiiPdS_S_S_$__internal_accurate_pow,@function
        .size           $_Z10simulationdddddiiPdS_S_S_$__internal_accurate_pow,(.L_x_62 - $_Z10simulationdddddiiPdS_S_S_$__internal_accurate_pow)
$_Z10simulationdddddiiPdS_S_S_$__internal_accurate_pow:
[----:B------:R-:W-:Y:S01]  /*5f70*/  ISETP.GT.U32.AND P3, PT, R69, 0xfffff, PT ;  /* 0x000fffff4500780c */ /* 0x000fe20003f64070 */
[--C-:B------:R-:W-:Y:S01]  /*5f80*/  IMAD.MOV.U32 R51, RZ, RZ, R69.reuse ;  /* 0x000000ffff337224 */ /* 0x100fe200078e0045 */
[----:B------:R-:W-:Y:S01]  /*5f90*/  UMOV UR4, 0x7d2cafe2 ;  /* 0x7d2cafe200047882 */ /* 0x000fe20000000000 */
[----:B------:R-:W-:Y:S01]  /*5fa0*/  IMAD.MOV.U32 R52, RZ, RZ, 0x41ad3b5a ;  /* 0x41ad3b5aff347424 */ /* 0x000fe200078e00ff */
[----:B------:R-:W-:Y:S01]  /*5fb0*/  UMOV UR5, 0x3eb0f5ff ;  /* 0x3eb0f5ff00057882 */ /* 0x000fe20000000000 */
[----:B------:R-:W-:Y:S01]  /*5fc0*/  IMAD.MOV.U32 R53, RZ, RZ, 0x3ed0f5d2 ;  /* 0x3ed0f5d2ff357424 */ /* 0x000fe200078e00ff */
[----:B------:R-:W-:Y:S01]  /*5fd0*/  SHF.R.U32.HI R69, RZ, 0x14, R69 ;  /* 0x00000014ff457819 */ /* 0x000fe20000011645 */
[----:B------:R-:W-:Y:S01]  /*5fe0*/  UMOV UR6, 0x3b39803f ;  /* 0x3b39803f00067882 */ /* 0x000fe20000000000 */
[----:B------:R-:W-:-:S05]  /*5ff0*/  UMOV UR7, 0x3c7abc9e ;  /* 0x3c7abc9e00077882 */ /* 0x000fca0000000000 */
[----:B------:R-:W-:-:S10]  /*6000*/  @!P3 DMUL R60, R50, 1.80143985094819840000e+16 ;  /* 0x43500000323cb828 */ /* 0x000fd40000000000 */
[----:B------:R-:W-:Y:S01]  /*6010*/  @!P3 IMAD.MOV.U32 R51, RZ, RZ, R61 ;  /* 0x000000ffff33b224 */ /* 0x000fe200078e003d */
[----:B------:R-:W-:Y:S01]  /*6020*/  @!P3 LEA.HI R69, R61, 0xffffffca, RZ, 0xc ;  /* 0xffffffca3d45b811 */ /* 0x000fe200078f60ff */
[----:B------:R-:W-:-:S03]  /*6030*/  @!P3 IMAD.MOV.U32 R50, RZ, RZ, R60 ;  /* 0x000000ffff32b224 */ /* 0x000fc600078e003c */
[----:B------:R-:W-:Y:S01]  /*6040*/  LOP3.LUT R51, R51, 0x800fffff, RZ, 0xc0, !PT ;  /* 0x800fffff33337812 */ /* 0x000fe200078ec0ff */
[----:B------:R-:W-:Y:S02]  /*6050*/  IMAD.MOV.U32 R58, RZ, RZ, R50 ;  /* 0x000000ffff3a7224 */ /* 0x000fe400078e0032 */
[----:B------:R-:W-:Y:S01]  /*6060*/  IMAD.MOV.U32 R50, RZ, RZ, RZ ;  /* 0x000000ffff327224 */ /* 0x000fe200078e00ff */
[----:B------:R-:W-:-:S04]  /*6070*/  LOP3.LUT R59, R51, 0x3ff00000, RZ, 0xfc, !PT ;  /* 0x3ff00000333b7812 */ /* 0x000fc800078efcff */
[----:B------:R-:W-:-:S13]  /*6080*/  ISETP.GE.U32.AND P4, PT, R59, 0x3ff6a09f, PT ;  /* 0x3ff6a09f3b00780c */ /* 0x000fda0003f86070 */
[----:B------:R-:W-:-:S04]  /*6090*/  @P4 VIADD R51, R59, 0xfff00000 ;  /* 0xfff000003b334836 */ /* 0x000fc80000000000 */
[----:B------:R-:W-:-:S06]  /*60a0*/  @P4 IMAD.MOV.U32 R59, RZ, RZ, R51 ;  /* 0x000000ffff3b4224 */ /* 0x000fcc00078e0033 */
[C---:B------:R-:W-:Y:S02]  /*60b0*/  DADD R62, R58.reuse, 1 ;  /* 0x3ff000003a3e7429 */ /* 0x040fe40000000000 */
[----:B------:R-:W-:-:S04]  /*60c0*/  DADD R58, R58, -1 ;  /* 0xbff000003a3a7429 */ /* 0x000fc80000000000 */
[----:B------:R-:W0:Y:S02]  /*60d0*/  MUFU.RCP64H R51, R63 ;  /* 0x0000003f00337308 */ /* 0x000e240000001800 */
[----:B0-----:R-:W-:-:S08]  /*60e0*/  DFMA R54, -R62, R50, 1 ;  /* 0x3ff000003e36742b */ /* 0x001fd00000000132 */
[----:B------:R-:W-:-:S08]  /*60f0*/  DFMA R54, R54, R54, R54 ;  /* 0x000000363636722b */ /* 0x000fd00000000036 */
[----:B------:R-:W-:-:S08]  /*6100*/  DFMA R54, R50, R54, R50 ;  /* 0x000000363236722b */ /* 0x000fd00000000032 */
[----:B------:R-:W-:-:S08]  /*6110*/  DMUL R50, R58, R54 ;  /* 0x000000363a327228 */ /* 0x000fd00000000000 */
[----:B------:R-:W-:-:S08]  /*6120*/  DFMA R50, R58, R54, R50 ;  /* 0x000000363a32722b */ /* 0x000fd00000000032 */
[----:B------:R-:W-:-:S08]  /*6130*/  DMUL R56, R50, R50 ;  /* 0x0000003232387228 */ /* 0x000fd00000000000 */
        /* <DEDUP_REMOVED lines=11> */
[----:B------:R-:W-:Y:S01]  /*61f0*/  DADD R52, R58, -R50 ;  /* 0x000000003a347229 */ /* 0x000fe20000000832 */
[----:B------:R-:W-:-:S05]  /*6200*/  UMOV UR5, 0x3f624924 ;  /* 0x3f62492400057882 */ /* 0x000fca0000000000 */
[----:B------:R-:W-:Y:S01]  /*6210*/  DFMA R60, R56, R60, UR4 ;  /* 0x00000004383c7e2b */ /* 0x000fe2000800003c */
[----:B------:R-:W-:Y:S01]  /*6220*/  UMOV UR4, 0x99999dfb ;  /* 0x99999dfb00047882 */ /* 0x000fe20000000000 */
[----:B------:R-:W-:Y:S01]  /*6230*/  DADD R52, R52, R52 ;  /* 0x0000000034347229 */ /* 0x000fe20000000034 */
[----:B------:R-:W-:-:S07]  /*6240*/  UMOV UR5, 0x3f899999 ;  /* 0x3f89999900057882 */ /* 0x000fce0000000000 */
[----:B------:R-:W-:Y:S02]  /*6250*/  DFMA R52, R58, -R50, R52 ;  /* 0x800000323a34722b */ /* 0x000fe40000000034 */
[----:B------:R-:W-:Y:S01]  /*6260*/  DFMA R58, R56, R60, UR4 ;  /* 0x00000004383a7e2b */ /* 0x000fe2000800003c */
[----:B------:R-:W-:Y:S01]  /*6270*/  UMOV UR4, 0x55555555 ;  /* 0x5555555500047882 */ /* 0x000fe20000000000 */
[----:B------:R-:W-:-:S04]  /*6280*/  UMOV UR5, 0x3fb55555 ;  /* 0x3fb5555500057882 */ /* 0x000fc80000000000 */
[----:B------:R-:W-:Y:S02]  /*6290*/  DMUL R52, R54, R52 ;  /* 0x0000003436347228 */ /* 0x000fe40000000000 */
[----:B------:R-:W-:-:S08]  /*62a0*/  DFMA R54, R56, R58, UR4 ;  /* 0x0000000438367e2b */ /* 0x000fd0000800003a */
[----:B------:R-:W-:Y:S01]  /*62b0*/  DADD R60, -R54, UR4 ;  /* 0x00000004363c7e29 */ /* 0x000fe20008000100 */
[----:B------:R-:W-:Y:S01]  /*62c0*/  UMOV UR4, 0xb9e7b0 ;  /* 0x00b9e7b000047882 */ /* 0x000fe20000000000 */
[----:B------:R-:W-:-:S06]  /*62d0*/  UMOV UR5, 0x3c46a4cb ;  /* 0x3c46a4cb00057882 */ /* 0x000fcc0000000000 */
[----:B------:R-:W-:Y:S02]  /*62e0*/  DFMA R56, R56, R58, R60 ;  /* 0x0000003a3838722b */ /* 0x000fe4000000003c */
[----:B------:R-:W-:Y:S01]  /*62f0*/  DMUL R58, R50, R50 ;  /* 0x00000032323a7228 */ /* 0x000fe20000000000 */
[----:B------:R-:W-:Y:S02]  /*6300*/  VIADD R61, R53, 0x100000 ;  /* 0x00100000353d7836 */ /* 0x000fe40000000000 */
[----:B------:R-:W-:-:S03]  /*6310*/  IMAD.MOV.U32 R60, RZ, RZ, R52 ;  /* 0x000000ffff3c7224 */ /* 0x000fc600078e0034 */
[----:B------:R-:W-:Y:S01]  /*6320*/  DADD R56, R56, -UR4 ;  /* 0x8000000438387e29 */ /* 0x000fe20008000000 */
[----:B------:R-:W-:Y:S01]  /*6330*/  UMOV UR4, 0x80000000 ;  /* 0x8000000000047882 */ /* 0x000fe20000000000 */
[----:B------:R-:W-:Y:S01]  /*6340*/  DFMA R62, R50, R50, -R58 ;  /* 0x00000032323e722b */ /* 0x000fe2000000083a */
[----:B------:R-:W-:-:S07]  /*6350*/  UMOV UR5, 0x43300000 ;  /* 0x4330000000057882 */ /* 0x000fce0000000000 */
[C---:B------:R-:W-:Y:S02]  /*6360*/  DFMA R60, R50.reuse, R60, R62 ;  /* 0x0000003c323c722b */ /* 0x040fe4000000003e */
[----:B------:R-:W-:-:S08]  /*6370*/  DMUL R62, R50, R58 ;  /* 0x0000003a323e7228 */ /* 0x000fd00000000000 */
[----:B------:R-:W-:-:S08]  /*6380*/  DFMA R64, R50, R58, -R62 ;  /* 0x0000003a3240722b */ /* 0x000fd0000000083e */
[----:B------:R-:W-:Y:S02]  /*6390*/  DFMA R64, R52, R58, R64 ;  /* 0x0000003a3440722b */ /* 0x000fe40000000040 */
[----:B------:R-:W-:-:S06]  /*63a0*/  DADD R58, R54, R56 ;  /* 0x00000000363a7229 */ /* 0x000fcc0000000038 */
[----:B------:R-:W-:Y:S02]  /*63b0*/  DFMA R60, R50, R60, R64 ;  /* 0x0000003c323c722b */ /* 0x000fe40000000040 */
[----:B------:R-:W-:-:S08]  /*63c0*/  DADD R64, R54, -R58 ;  /* 0x0000000036407229 */ /* 0x000fd0000000083a */
[----:B------:R-:W-:Y:S02]  /*63d0*/  DADD R64, R56, R64 ;  /* 0x0000000038407229 */ /* 0x000fe40000000040 */
[----:B------:R-:W-:-:S08]  /*63e0*/  DMUL R56, R58, R62 ;  /* 0x0000003e3a387228 */ /* 0x000fd00000000000 */
[----:B------:R-:W-:-:S08]  /*63f0*/  DFMA R54, R58, R62, -R56 ;  /* 0x0000003e3a36722b */ /* 0x000fd00000000838 */
[----:B------:R-:W-:-:S08]  /*6400*/  DFMA R54, R58, R60, R54 ;  /* 0x0000003c3a36722b */ /* 0x000fd00000000036 */
[----:B------:R-:W-:-:S08]  /*6410*/  DFMA R64, R64, R62, R54 ;  /* 0x0000003e4040722b */ /* 0x000fd00000000036 */
[----:B------:R-:W-:-:S08]  /*6420*/  DADD R58, R56, R64 ;  /* 0x00000000383a7229 */ /* 0x000fd00000000040 */
[--C-:B------:R-:W-:Y:S02]  /*6430*/  DADD R54, R50, R58.reuse ;  /* 0x0000000032367229 */ /* 0x100fe4000000003a */
[----:B------:R-:W-:-:S06]  /*6440*/  DADD R56, R56, -R58 ;  /* 0x0000000038387229 */ /* 0x000fcc000000083a */
[----:B------:R-:W-:Y:S02]  /*6450*/  DADD R50, R50, -R54 ;  /* 0x0000000032327229 */ /* 0x000fe40000000836 */
[----:B------:R-:W-:-:S06]  /*6460*/  DADD R56, R64, R56 ;  /* 0x0000000040387229 */ /* 0x000fcc0000000038 */
[----:B------:R-:W-:-:S08]  /*6470*/  DADD R50, R58, R50 ;  /* 0x000000003a327229 */ /* 0x000fd00000000032 */
[----:B------:R-:W-:Y:S01]  /*6480*/  DADD R50, R56, R50 ;  /* 0x0000000038327229 */ /* 0x000fe20000000032 */
[C---:B------:R-:W-:Y:S02]  /*6490*/  VIADD R56, R69.reuse, 0xfffffc01 ;  /* 0xfffffc0145387836 */ /* 0x040fe40000000000 */
[----:B------:R-:W-:-:S05]  /*64a0*/  @P4 VIADD R56, R69, 0xfffffc02 ;  /* 0xfffffc0245384836 */ /* 0x000fca0000000000 */
[----:B------:R-:W-:Y:S01]  /*64b0*/  DADD R58, R52, R50 ;  /* 0x00000000343a7229 */ /* 0x000fe20000000032 */
[----:B------:R-:W-:Y:S01]  /*64c0*/  LOP3.LUT R52, R56, 0x80000000, RZ, 0x3c, !PT ;  /* 0x8000000038347812 */ /* 0x000fe200078e3cff */
[----:B------:R-:W-:-:S06]  /*64d0*/  IMAD.MOV.U32 R53, RZ, RZ, 0x43300000 ;  /* 0x43300000ff357424 */ /* 0x000fcc00078e00ff */
[----:B------:R-:W-:Y:S02]  /*64e0*/  DADD R56, R54, R58 ;  /* 0x0000000036387229 */ /* 0x000fe4000000003a */
[----:B------:R-:W-:Y:S01]  /*64f0*/  DADD R52, R52, -UR4 ;  /* 0x8000000434347e29 */ /* 0x000fe20008000000 */
[----:B------:R-:W-:Y:S01]  /*6500*/  UMOV UR4, 0xfefa39ef ;  /* 0xfefa39ef00047882 */ /* 0x000fe20000000000 */
[----:B------:R-:W-:-:S04]  /*6510*/  UMOV UR5, 0x3fe62e42 ;  /* 0x3fe62e4200057882 */ /* 0x000fc80000000000 */
[--C-:B------:R-:W-:Y:S02]  /*6520*/  DADD R60, R54, -R56.reuse ;  /* 0x00000000363c7229 */ /* 0x100fe40000000838 */
[----:B------:R-:W-:-:S06]  /*6530*/  DFMA R50, R52, UR4, R56 ;  /* 0x0000000434327c2b */ /* 0x000fcc0008000038 */
[----:B------:R-:W-:Y:S02]  /*6540*/  DADD R60, R58, R60 ;  /* 0x000000003a3c7229 */ /* 0x000fe4000000003c */
[----:B------:R-:W-:Y:S01]  /*6550*/  DFMA R54, R52, -UR4, R50 ;  /* 0x8000000434367c2b */ /* 0x000fe20008000032 */
[----:B------:R-:W-:Y:S02]  /*6560*/  IMAD.MOV.U32 R59, RZ, RZ, R3 ;  /* 0x000000ffff3b7224 */ /* 0x000fe400078e0003 */
[----:B------:R-:W-:Y:S02]  /*6570*/  IMAD.MOV.U32 R58, RZ, RZ, R0 ;  /* 0x000000ffff3a7224 */ /* 0x000fe400078e0000 */
[C---:B------:R-:W-:Y:S01]  /*6580*/  IMAD.SHL.U32 R0, R59.reuse, 0x2, RZ ;  /* 0x000000023b007824 */ /* 0x040fe200078e00ff */
[----:B------:R-:W-:Y:S02]  /*6590*/  LOP3.LUT R3, R59, 0xff0fffff, RZ, 0xc0, !PT ;  /* 0xff0fffff3b037812 */ /* 0x000fe400078ec0ff */
[----:B------:R-:W-:-:S02]  /*65a0*/  DADD R54, -R56, R54 ;  /* 0x0000000038367229 */ /* 0x000fc40000000136 */
[----:B------:R-:W-:-:S04]  /*65b0*/  ISETP.GT.U32.AND P3, PT, R0, -0x2000001, PT ;  /* 0xfdffffff0000780c */ /* 0x000fc80003f64070 */
[----:B------:R-:W-:Y:S02]  /*65c0*/  SEL R59, R3, R59, P3 ;  /* 0x0000003b033b7207 */ /* 0x000fe40001800000 */
[----:B------:R-:W-:-:S08]  /*65d0*/  DADD R54, R60, -R54 ;  /* 0x000000003c367229 */ /* 0x000fd00000000836 */
[----:B------:R-:W-:-:S08]  /*65e0*/  DFMA R52, R52, UR6, R54 ;  /* 0x0000000634347c2b */ /* 0x000fd00008000036 */
[----:B------:R-:W-:-:S08]  /*65f0*/  DADD R54, R50, R52 ;  /* 0x0000000032367229 */ /* 0x000fd00000000034 */
[----:B------:R-:W-:Y:S02]  /*6600*/  DADD R50, R50, -R54 ;  /* 0x0000000032327229 */ /* 0x000fe40000000836 */
[----:B------:R-:W-:-:S06]  /*6610*/  DMUL R60, R54, R58 ;  /* 0x0000003a363c7228 */ /* 0x000fcc0000000000 */
[----:B------:R-:W-:Y:S02]  /*6620*/  DADD R50, R52, R50 ;  /* 0x0000000034327229 */ /* 0x000fe40000000032 */
[----:B------:R-:W-:-:S08]  /*6630*/  DFMA R54, R54, R58, -R60 ;  /* 0x0000003a3636722b */ /* 0x000fd0000000083c */
[----:B------:R-:W-:Y:S01]  /*6640*/  DFMA R58, R50, R58, R54 ;  /* 0x0000003a323a722b */ /* 0x000fe20000000036 */
[----:B------:R-:W-:Y:S02]  /*6650*/  IMAD.MOV.U32 R50, RZ, RZ, 0x652b82fe ;  /* 0x652b82feff327424 */ /* 0x000fe400078e00ff */
[----:B------:R-:W-:-:S05]  /*6660*/  IMAD.MOV.U32 R51, RZ, RZ, 0x3ff71547 ;  /* 0x3ff71547ff337424 */ /* 0x000fca00078e00ff */
[----:B------:R-:W-:-:S08]  /*6670*/  DADD R52, R60, R58 ;  /* 0x000000003c347229 */ /* 0x000fd0000000003a */
[----:B------:R-:W-:Y:S02]  /*6680*/  DFMA R50, R52, R50, 6.75539944105574400000e+15 ;  /* 0x433800003432742b */ /* 0x000fe40000000032 */
[----:B------:R-:W-:Y:S01]  /*6690*/  FSETP.GEU.AND P3, PT, |R53|, 4.1917929649353027344, PT ;  /* 0x4086232b3500780b */ /* 0x000fe20003f6e200 */
[----:B------:R-:W-:-:S05]  /*66a0*/  DADD R60, R60, -R52 ;  /* 0x000000003c3c7229 */ /* 0x000fca0000000834 */
[----:B------:R-:W-:-:S03]  /*66b0*/  DADD R54, R50, -6.75539944105574400000e+15 ;  /* 0xc338000032367429 */ /* 0x000fc60000000000 */
[----:B------:R-:W-:-:S05]  /*66c0*/  DADD R58, R58, R60 ;  /* 0x000000003a3a7229 */ /* 0x000fca000000003c */
        /* <DEDUP_REMOVED lines=34> */
[----:B------:R-:W-:-:S10]  /*68f0*/  DFMA R54, R56, R54, 1 ;  /* 0x3ff000003836742b */ /* 0x000fd40000000036 */
[----:B------:R-:W-:Y:S02]  /*6900*/  IMAD R57, R50, 0x100000, R55 ;  /* 0x0010000032397824 */ /* 0x000fe400078e0237 */
[----:B------:R-:W-:Y:S01]  /*6910*/  IMAD.MOV.U32 R56, RZ, RZ, R54 ;  /* 0x000000ffff387224 */ /* 0x000fe200078e0036 */
[----:B------:R-:W-:Y:S06]  /*6920*/  @!P3 BRA `(.L_x_59) ;  /* 0x000000000030b947 */ /* 0x000fec0003800000 */
[----:B------:R-:W-:Y:S01]  /*6930*/  FSETP.GEU.AND P4, PT, |R53|, 4.2275390625, PT ;  /* 0x408748003500780b */ /* 0x000fe20003f8e200 */
[C---:B------:R-:W-:Y:S02]  /*6940*/  DADD R56, R52.reuse, +INF ;  /* 0x7ff0000034387429 */ /* 0x040fe40000000000 */
[----:B------:R-:W-:-:S08]  /*6950*/  DSETP.GEU.AND P3, PT, R52, RZ, PT ;  /* 0x000000ff3400722a */ /* 0x000fd00003f6e000 */
[----:B------:R-:W-:Y:S02]  /*6960*/  FSEL R56, R56, RZ, P3 ;  /* 0x000000ff38387208 */ /* 0x000fe40001800000 */
[----:B------:R-:W-:Y:S02]  /*6970*/  @!P4 LEA.HI R0, R50, R50, RZ, 0x1 ;  /* 0x000000323200c211 */ /* 0x000fe400078f08ff */
[----:B------:R-:W-:Y:S02]  /*6980*/  FSEL R57, R57, RZ, P3 ;  /* 0x000000ff39397208 */ /* 0x000fe40001800000 */
[----:B------:R-:W-:-:S05]  /*6990*/  @!P4 SHF.R.S32.HI R3, RZ, 0x1, R0 ;  /* 0x00000001ff03c819 */ /* 0x000fca0000011400 */
[----:B------:R-:W-:Y:S02]  /*69a0*/  @!P4 IMAD.IADD R50, R50, 0x1, -R3 ;  /* 0x000000013232c824 */ /* 0x000fe400078e0a03 */
[----:B------:R-:W-:-:S03]  /*69b0*/  @!P4 IMAD R55, R3, 0x100000, R55 ;  /* 0x001000000337c824 */ /* 0x000fc600078e0237 */
[----:B------:R-:W-:Y:S01]  /*69c0*/  @!P4 LEA R51, R50, 0x3ff00000, 0x14 ;  /* 0x3ff000003233c811 */ /* 0x000fe200078ea0ff */
[----:B------:R-:W-:-:S06]  /*69d0*/  @!P4 IMAD.MOV.U32 R50, RZ, RZ, RZ ;  /* 0x000000ffff32c224 */ /* 0x000fcc00078e00ff */
[----:B------:R-:W-:-:S11]  /*69e0*/  @!P4 DMUL R56, R54, R50 ;  /* 0x000000323638c228 */ /* 0x000fd60000000000 */
.L_x_59:
[----:B------:R-:W-:Y:S01]  /*69f0*/  DFMA R58, R58, R56, R56 ;  /* 0x000000383a3a722b */ /* 0x000fe20000000038 */
[----:B------:R-:W-:Y:S01]  /*6a00*/  IMAD.MOV.U32 R69, RZ, RZ, 0x0 ;  /* 0x00000000ff457424 */ /* 0x000fe200078e00ff */
[----:B------:R-:W-:-:S08]  /*6a10*/  DSETP.NEU.AND P3, PT, |R56|, +INF , PT ;  /* 0x7ff000003800742a */ /* 0x000fd00003f6d200 */
[----:B------:R-:W-:Y:S02]  /*6a20*/  FSEL R0, R56, R58, !P3 ;  /* 0x0000003a38007208 */ /* 0x000fe40005800000 */
[----:B------:R-:W-:Y:S01]  /*6a30*/  FSEL R57, R57, R59, !P3 ;  /* 0x0000003b39397208 */ /* 0x000fe20005800000 */
[----:B------:R-:W-:Y:S06]  /*6a40*/  RET.REL.NODEC R68 `(_Z10simulationdddddiiPdS_S_S_) ;  /* 0xffffff94446c7950 */ /* 0x000fec0003c3ffff */
.L_x_60:
[----:B------:R-:W-:-:S00]  /*6a50*/  BRA `(.L_x_60) ;  /* 0xfffffffc00fc7947 */ /* 0x000fc0000383ffff */
[----:B------:R-:W-:-:S00]  /*6a60*/  NOP ;  /* 0x0000000000007918 */ /* 0x000fc00000000000 */
        /* <DEDUP_REMOVED lines=9> */
.L_x_62:


//--------------------- .nv.global.init           --------------------------
	.section	.nv.global.init,"aw",@progbits
	.align	4
.nv.global.init:
	.type		mrg32k3aM1SubSeq,@object
	.size		mrg32k3aM1SubSeq,(mrg32k3aM2SubSeq - mrg32k3aM1SubSeq)
mrg32k3aM1SubSeq:
        /*0000*/ 	.byte	0x0b, 0xcc, 0xee, 0x04, 0x73, 0x29, 0x8b, 0x6f, 0xf6, 0x53, 0x03, 0xf6, 0x23, 0xf6, 0xea, 0xda
        /* <DEDUP_REMOVED lines=125> */
	.type		mrg32k3aM2SubSeq,@object
	.size		mrg32k3aM2SubSeq,(mrg32k3aM1 - mrg32k3aM2SubSeq)
mrg32k3aM2SubSeq:
        /* <DEDUP_REMOVED lines=126> */
	.type		mrg32k3aM1,@object
	.size		mrg32k3aM1,(mrg32k3aM1Seq - mrg32k3aM1)
mrg32k3aM1:
        /* <DEDUP_REMOVED lines=144> */
	.type		mrg32k3aM1Seq,@object
	.size		mrg32k3aM1Seq,(mrg32k3aM2 - mrg32k3aM1Seq)
mrg32k3aM1Seq:
        /* <DEDUP_REMOVED lines=144> */
	.type		mrg32k3aM2,@object
	.size		mrg32k3aM2,(mrg32k3aM2Seq - mrg32k3aM2)
mrg32k3aM2:
        /* <DEDUP_REMOVED lines=144> */
	.type		mrg32k3aM2Seq,@object
	.size		mrg32k3aM2Seq,(precalc_xorwow_matrix - mrg32k3aM2Seq)
mrg32k3aM2Seq:
        /* <DEDUP_REMOVED lines=144> */
	.type		precalc_xorwow_matrix,@object
	.size		precalc_xorwow_matrix,(precalc_xorwow_offset_matrix - precalc_xorwow_matrix)
precalc_xorwow_matrix:
        /* <DEDUP_REMOVED lines=6400> */
	.type		precalc_xorwow_offset_matrix,@object
	.size		precalc_xorwow_offset_matrix,($str$1 - precalc_xorwow_offset_matrix)
precalc_xorwow_offset_matrix:
        /* <DEDUP_REMOVED lines=6400> */
	.type		$str$1,@object
	.size		$str$1,($str - $str$1)
$str$1:
        /*353c0*/ 	.byte	0x6b, 0x65, 0x72, 0x6e, 0x65, 0x6c, 0x20, 0x65, 0x6e, 0x64, 0x00
	.type		$str,@object
	.size		$str,(.L_9 - $str)
$str:
        /*353cb*/ 	.byte	0x62, 0x65, 0x66, 0x6f, 0x72, 0x65, 0x20, 0x73, 0x69, 0x6d, 0x75, 0x6c, 0x61, 0x74, 0x69, 0x6f
        /*353db*/ 	.byte	0x6e, 0x00
.L_9:


//--------------------- .nv.shared.reserved.0     --------------------------
	.section	.nv.shared.reserved.0,"aw",@nobits
	.weak		__nv_reservedSMEM_offset_0_alias
	.size		__nv_reservedSMEM_offset_0_alias, 0, 64
	.other		__nv_reservedSMEM_offset_0_alias,@"STO_CUDA_RESERVED_SHARED STV_DEFAULT"
__nv_reservedSMEM_offset_0_alias:
	.zero		0
	.zero		64


//--------------------- .nv.constant0._Z10simulationdddddiiPdS_S_S_ --------------------------
	.section	.nv.constant0._Z10simulationdddddiiPdS_S_S_,"a",@progbits
	.sectionflags	@""
	.align	4
.nv.constant0._Z10simulationdddddiiPdS_S_S_:
	.zero		976


//--------------------- SYMBOLS --------------------------

	.type		.nv.reservedSmem.offset0,@object
	.size		.nv.reservedSmem.offset0,0x4
	.type		vprintf,@function
